//
// Generated by NVIDIA NVVM Compiler
//
// Compiler Build ID: CL-36424714
// Cuda compilation tools, release 13.0, V13.0.88
// Based on NVVM 20.0.0
//

.version 9.0
.target sm_100
.address_size 64

	// .globl	_Z10scaleArrayPfi
.global .align 4 .b8 precalc_xorwow_matrix[102400];
.global .align 4 .b8 precalc_xorwow_offset_matrix[102400];
.global .align 4 .b8 mrg32k3aM1[2304];
.global .align 4 .b8 mrg32k3aM2[2304];
.global .align 4 .b8 mrg32k3aM1SubSeq[2016];
.global .align 4 .b8 mrg32k3aM2SubSeq[2016];
.global .align 4 .b8 mrg32k3aM1Seq[2304];
.global .align 4 .b8 mrg32k3aM2Seq[2304];
.const .align 8 .b8 __cr_lgamma_table[72];

.visible .entry _Z10scaleArrayPfi(
	.param .u64 .ptr .align 1 _Z10scaleArrayPfi_param_0,
	.param .u32 _Z10scaleArrayPfi_param_1
)
{
	.reg .pred 	%p<2>;
	.reg .b32 	%r<6>;
	.reg .b32 	%f<3>;
	.reg .b64 	%rd<5>;

	ld.param.u64 	%rd1, [_Z10scaleArrayPfi_param_0];
	ld.param.u32 	%r2, [_Z10scaleArrayPfi_param_1];
	mov.u32 	%r3, %ctaid.x;
	mov.u32 	%r4, %ntid.x;
	mov.u32 	%r5, %tid.x;
	mad.lo.s32 	%r1, %r3, %r4, %r5;
	setp.ge.s32 	%p1, %r1, %r2;
	@%p1 bra 	$L__BB0_2;
	cvta.to.global.u64 	%rd2, %rd1;
	mul.wide.s32 	%rd3, %r1, 4;
	add.s64 	%rd4, %rd2, %rd3;
	ld.global.f32 	%f1, [%rd4];
	add.f32 	%f2, %f1, %f1;
	st.global.f32 	[%rd4], %f2;
$L__BB0_2:
	ret;

}
	// .globl	_Z6addOnePfi
.visible .entry _Z6addOnePfi(
	.param .u64 .ptr .align 1 _Z6addOnePfi_param_0,
	.param .u32 _Z6addOnePfi_param_1
)
{
	.reg .pred 	%p<2>;
	.reg .b32 	%r<6>;
	.reg .b32 	%f<3>;
	.reg .b64 	%rd<5>;

	ld.param.u64 	%rd1, [_Z6addOnePfi_param_0];
	ld.param.u32 	%r2, [_Z6addOnePfi_param_1];
	mov.u32 	%r3, %ctaid.x;
	mov.u32 	%r4, %ntid.x;
	mov.u32 	%r5, %tid.x;
	mad.lo.s32 	%r1, %r3, %r4, %r5;
	setp.ge.s32 	%p1, %r1, %r2;
	@%p1 bra 	$L__BB1_2;
	cvta.to.global.u64 	%rd2, %rd1;
	mul.wide.s32 	%rd3, %r1, 4;
	add.s64 	%rd4, %rd2, %rd3;
	ld.global.f32 	%f1, [%rd4];
	add.f32 	%f2, %f1, 0f3F800000;
	st.global.f32 	[%rd4], %f2;
$L__BB1_2:
	ret;

}
	// .globl	_Z16monteCarloKernelPiim
.visible .entry _Z16monteCarloKernelPiim(
	.param .u64 .ptr .align 1 _Z16monteCarloKernelPiim_param_0,
	.param .u32 _Z16monteCarloKernelPiim_param_1,
	.param .u64 _Z16monteCarloKernelPiim_param_2
)
{
	.local .align 8 .b8 	__local_depot2[48];
	.reg .b64 	%SP;
	.reg .b64 	%SPL;
	.reg .pred 	%p<66>;
	.reg .b32 	%r<1255>;
	.reg .b32 	%f<7>;
	.reg .b64 	%rd<26>;

	mov.u64 	%SPL, __local_depot2;
	ld.param.u64 	%rd10, [_Z16monteCarloKernelPiim_param_0];
	ld.param.u32 	%r571, [_Z16monteCarloKernelPiim_param_1];
	ld.param.u64 	%rd11, [_Z16monteCarloKernelPiim_param_2];
	add.u64 	%rd1, %SPL, 0;
	mov.u32 	%r572, %tid.x;
	mov.u32 	%r573, %ctaid.x;
	mov.u32 	%r1, %ntid.x;
	mad.lo.s32 	%r1252, %r573, %r1, %r572;
	cvt.u32.u64 	%r574, %rd11;
	xor.b32  	%r575, %r574, -1429050551;
	mul.lo.s32 	%r3, %r575, 1099087573;
	{ .reg .b32 tmp; mov.b64 {tmp, %r576}, %rd11; }
	xor.b32  	%r4, %r576, -136515619;
	mul.lo.s32 	%r577, %r4, -1703105765;
	add.s32 	%r578, %r3, %r577;
	add.s32 	%r579, %r578, 6615241;
	add.s32 	%r976, %r3, 123456789;
	st.local.v2.u32 	[%rd1], {%r579, %r976};
	xor.b32  	%r975, %r3, 362436069;
	add.s32 	%r974, %r577, 521288629;
	st.local.v2.u32 	[%rd1+8], {%r975, %r974};
	xor.b32  	%r973, %r577, 88675123;
	add.s32 	%r972, %r3, 5783321;
	st.local.v2.u32 	[%rd1+16], {%r973, %r972};
	setp.eq.s32 	%p1, %r1252, 0;
	@%p1 bra 	$L__BB2_115;
	cvt.s64.s32 	%rd25, %r1252;
	mov.b32 	%r959, 0;
$L__BB2_2:
	mov.u64 	%rd3, %rd25;
	and.b64  	%rd4, %rd3, 3;
	setp.eq.s64 	%p2, %rd4, 0;
	@%p2 bra 	$L__BB2_114;
	mul.wide.u32 	%rd13, %r959, 3200;
	mov.u64 	%rd14, precalc_xorwow_matrix;
	add.s64 	%rd5, %rd14, %rd13;
	mov.b32 	%r972, 0;
	mov.u32 	%r973, %r972;
	mov.u32 	%r974, %r972;
	mov.u32 	%r975, %r972;
	mov.u32 	%r976, %r972;
	mov.u32 	%r965, %r972;
$L__BB2_4:
	mul.wide.u32 	%rd15, %r965, 4;
	add.s64 	%rd16, %rd1, %rd15;
	ld.local.u32 	%r22, [%rd16+4];
	shl.b32 	%r23, %r965, 5;
	mov.b32 	%r971, 0;
$L__BB2_5:
	.pragma "nounroll";
	shr.u32 	%r583, %r22, %r971;
	and.b32  	%r584, %r583, 1;
	setp.eq.b32 	%p3, %r584, 1;
	not.pred 	%p4, %p3;
	add.s32 	%r585, %r23, %r971;
	mul.lo.s32 	%r586, %r585, 5;
	mul.wide.u32 	%rd17, %r586, 4;
	add.s64 	%rd6, %rd5, %rd17;
	@%p4 bra 	$L__BB2_7;
	ld.global.u32 	%r587, [%rd6];
	xor.b32  	%r976, %r976, %r587;
	ld.global.u32 	%r588, [%rd6+4];
	xor.b32  	%r975, %r975, %r588;
	ld.global.u32 	%r589, [%rd6+8];
	xor.b32  	%r974, %r974, %r589;
	ld.global.u32 	%r590, [%rd6+12];
	xor.b32  	%r973, %r973, %r590;
	ld.global.u32 	%r591, [%rd6+16];
	xor.b32  	%r972, %r972, %r591;
$L__BB2_7:
	and.b32  	%r593, %r583, 2;
	setp.eq.s32 	%p5, %r593, 0;
	@%p5 bra 	$L__BB2_9;
	ld.global.u32 	%r594, [%rd6+20];
	xor.b32  	%r976, %r976, %r594;
	ld.global.u32 	%r595, [%rd6+24];
	xor.b32  	%r975, %r975, %r595;
	ld.global.u32 	%r596, [%rd6+28];
	xor.b32  	%r974, %r974, %r596;
	ld.global.u32 	%r597, [%rd6+32];
	xor.b32  	%r973, %r973, %r597;
	ld.global.u32 	%r598, [%rd6+36];
	xor.b32  	%r972, %r972, %r598;
$L__BB2_9:
	and.b32  	%r600, %r583, 4;
	setp.eq.s32 	%p6, %r600, 0;
	@%p6 bra 	$L__BB2_11;
	ld.global.u32 	%r601, [%rd6+40];
	xor.b32  	%r976, %r976, %r601;
	ld.global.u32 	%r602, [%rd6+44];
	xor.b32  	%r975, %r975, %r602;
	ld.global.u32 	%r603, [%rd6+48];
	xor.b32  	%r974, %r974, %r603;
	ld.global.u32 	%r604, [%rd6+52];
	xor.b32  	%r973, %r973, %r604;
	ld.global.u32 	%r605, [%rd6+56];
	xor.b32  	%r972, %r972, %r605;
$L__BB2_11:
	and.b32  	%r607, %r583, 8;
	setp.eq.s32 	%p7, %r607, 0;
	@%p7 bra 	$L__BB2_13;
	ld.global.u32 	%r608, [%rd6+60];
	xor.b32  	%r976, %r976, %r608;
	ld.global.u32 	%r609, [%rd6+64];
	xor.b32  	%r975, %r975, %r609;
	ld.global.u32 	%r610, [%rd6+68];
	xor.b32  	%r974, %r974, %r610;
	ld.global.u32 	%r611, [%rd6+72];
	xor.b32  	%r973, %r973, %r611;
	ld.global.u32 	%r612, [%rd6+76];
	xor.b32  	%r972, %r972, %r612;
$L__BB2_13:
	and.b32  	%r614, %r583, 16;
	setp.eq.s32 	%p8, %r614, 0;
	@%p8 bra 	$L__BB2_15;
	ld.global.u32 	%r615, [%rd6+80];
	xor.b32  	%r976, %r976, %r615;
	ld.global.u32 	%r616, [%rd6+84];
	xor.b32  	%r975, %r975, %r616;
	ld.global.u32 	%r617, [%rd6+88];
	xor.b32  	%r974, %r974, %r617;
	ld.global.u32 	%r618, [%rd6+92];
	xor.b32  	%r973, %r973, %r618;
	ld.global.u32 	%r619, [%rd6+96];
	xor.b32  	%r972, %r972, %r619;
$L__BB2_15:
	and.b32  	%r621, %r583, 32;
	setp.eq.s32 	%p9, %r621, 0;
	@%p9 bra 	$L__BB2_17;
	ld.global.u32 	%r622, [%rd6+100];
	xor.b32  	%r976, %r976, %r622;
	ld.global.u32 	%r623, [%rd6+104];
	xor.b32  	%r975, %r975, %r623;
	ld.global.u32 	%r624, [%rd6+108];
	xor.b32  	%r974, %r974, %r624;
	ld.global.u32 	%r625, [%rd6+112];
	xor.b32  	%r973, %r973, %r625;
	ld.global.u32 	%r626, [%rd6+116];
	xor.b32  	%r972, %r972, %r626;
$L__BB2_17:
	and.b32  	%r628, %r583, 64;
	setp.eq.s32 	%p10, %r628, 0;
	@%p10 bra 	$L__BB2_19;
	ld.global.u32 	%r629, [%rd6+120];
	xor.b32  	%r976, %r976, %r629;
	ld.global.u32 	%r630, [%rd6+124];
	xor.b32  	%r975, %r975, %r630;
	ld.global.u32 	%r631, [%rd6+128];
	xor.b32  	%r974, %r974, %r631;
	ld.global.u32 	%r632, [%rd6+132];
	xor.b32  	%r973, %r973, %r632;
	ld.global.u32 	%r633, [%rd6+136];
	xor.b32  	%r972, %r972, %r633;
$L__BB2_19:
	and.b32  	%r635, %r583, 128;
	setp.eq.s32 	%p11, %r635, 0;
	@%p11 bra 	$L__BB2_21;
	ld.global.u32 	%r636, [%rd6+140];
	xor.b32  	%r976, %r976, %r636;
	ld.global.u32 	%r637, [%rd6+144];
	xor.b32  	%r975, %r975, %r637;
	ld.global.u32 	%r638, [%rd6+148];
	xor.b32  	%r974, %r974, %r638;
	ld.global.u32 	%r639, [%rd6+152];
	xor.b32  	%r973, %r973, %r639;
	ld.global.u32 	%r640, [%rd6+156];
	xor.b32  	%r972, %r972, %r640;
$L__BB2_21:
	and.b32  	%r642, %r583, 256;
	setp.eq.s32 	%p12, %r642, 0;
	@%p12 bra 	$L__BB2_23;
	ld.global.u32 	%r643, [%rd6+160];
	xor.b32  	%r976, %r976, %r643;
	ld.global.u32 	%r644, [%rd6+164];
	xor.b32  	%r975, %r975, %r644;
	ld.global.u32 	%r645, [%rd6+168];
	xor.b32  	%r974, %r974, %r645;
	ld.global.u32 	%r646, [%rd6+172];
	xor.b32  	%r973, %r973, %r646;
	ld.global.u32 	%r647, [%rd6+176];
	xor.b32  	%r972, %r972, %r647;
$L__BB2_23:
	and.b32  	%r649, %r583, 512;
	setp.eq.s32 	%p13, %r649, 0;
	@%p13 bra 	$L__BB2_25;
	ld.global.u32 	%r650, [%rd6+180];
	xor.b32  	%r976, %r976, %r650;
	ld.global.u32 	%r651, [%rd6+184];
	xor.b32  	%r975, %r975, %r651;
	ld.global.u32 	%r652, [%rd6+188];
	xor.b32  	%r974, %r974, %r652;
	ld.global.u32 	%r653, [%rd6+192];
	xor.b32  	%r973, %r973, %r653;
	ld.global.u32 	%r654, [%rd6+196];
	xor.b32  	%r972, %r972, %r654;
$L__BB2_25:
	and.b32  	%r656, %r583, 1024;
	setp.eq.s32 	%p14, %r656, 0;
	@%p14 bra 	$L__BB2_27;
	ld.global.u32 	%r657, [%rd6+200];
	xor.b32  	%r976, %r976, %r657;
	ld.global.u32 	%r658, [%rd6+204];
	xor.b32  	%r975, %r975, %r658;
	ld.global.u32 	%r659, [%rd6+208];
	xor.b32  	%r974, %r974, %r659;
	ld.global.u32 	%r660, [%rd6+212];
	xor.b32  	%r973, %r973, %r660;
	ld.global.u32 	%r661, [%rd6+216];
	xor.b32  	%r972, %r972, %r661;
$L__BB2_27:
	and.b32  	%r663, %r583, 2048;
	setp.eq.s32 	%p15, %r663, 0;
	@%p15 bra 	$L__BB2_29;
	ld.global.u32 	%r664, [%rd6+220];
	xor.b32  	%r976, %r976, %r664;
	ld.global.u32 	%r665, [%rd6+224];
	xor.b32  	%r975, %r975, %r665;
	ld.global.u32 	%r666, [%rd6+228];
	xor.b32  	%r974, %r974, %r666;
	ld.global.u32 	%r667, [%rd6+232];
	xor.b32  	%r973, %r973, %r667;
	ld.global.u32 	%r668, [%rd6+236];
	xor.b32  	%r972, %r972, %r668;
$L__BB2_29:
	and.b32  	%r670, %r583, 4096;
	setp.eq.s32 	%p16, %r670, 0;
	@%p16 bra 	$L__BB2_31;
	ld.global.u32 	%r671, [%rd6+240];
	xor.b32  	%r976, %r976, %r671;
	ld.global.u32 	%r672, [%rd6+244];
	xor.b32  	%r975, %r975, %r672;
	ld.global.u32 	%r673, [%rd6+248];
	xor.b32  	%r974, %r974, %r673;
	ld.global.u32 	%r674, [%rd6+252];
	xor.b32  	%r973, %r973, %r674;
	ld.global.u32 	%r675, [%rd6+256];
	xor.b32  	%r972, %r972, %r675;
$L__BB2_31:
	and.b32  	%r677, %r583, 8192;
	setp.eq.s32 	%p17, %r677, 0;
	@%p17 bra 	$L__BB2_33;
	ld.global.u32 	%r678, [%rd6+260];
	xor.b32  	%r976, %r976, %r678;
	ld.global.u32 	%r679, [%rd6+264];
	xor.b32  	%r975, %r975, %r679;
	ld.global.u32 	%r680, [%rd6+268];
	xor.b32  	%r974, %r974, %r680;
	ld.global.u32 	%r681, [%rd6+272];
	xor.b32  	%r973, %r973, %r681;
	ld.global.u32 	%r682, [%rd6+276];
	xor.b32  	%r972, %r972, %r682;
$L__BB2_33:
	and.b32  	%r684, %r583, 16384;
	setp.eq.s32 	%p18, %r684, 0;
	@%p18 bra 	$L__BB2_35;
	ld.global.u32 	%r685, [%rd6+280];
	xor.b32  	%r976, %r976, %r685;
	ld.global.u32 	%r686, [%rd6+284];
	xor.b32  	%r975, %r975, %r686;
	ld.global.u32 	%r687, [%rd6+288];
	xor.b32  	%r974, %r974, %r687;
	ld.global.u32 	%r688, [%rd6+292];
	xor.b32  	%r973, %r973, %r688;
	ld.global.u32 	%r689, [%rd6+296];
	xor.b32  	%r972, %r972, %r689;
$L__BB2_35:
	and.b32  	%r691, %r583, 32768;
	setp.eq.s32 	%p19, %r691, 0;
	@%p19 bra 	$L__BB2_37;
	ld.global.u32 	%r692, [%rd6+300];
	xor.b32  	%r976, %r976, %r692;
	ld.global.u32 	%r693, [%rd6+304];
	xor.b32  	%r975, %r975, %r693;
	ld.global.u32 	%r694, [%rd6+308];
	xor.b32  	%r974, %r974, %r694;
	ld.global.u32 	%r695, [%rd6+312];
	xor.b32  	%r973, %r973, %r695;
	ld.global.u32 	%r696, [%rd6+316];
	xor.b32  	%r972, %r972, %r696;
$L__BB2_37:
	add.s32 	%r971, %r971, 16;
	setp.ne.s32 	%p20, %r971, 32;
	@%p20 bra 	$L__BB2_5;
	mad.lo.s32 	%r697, %r965, -31, %r23;
	add.s32 	%r965, %r697, 1;
	setp.ne.s32 	%p21, %r965, 5;
	@%p21 bra 	$L__BB2_4;
	st.local.u32 	[%rd1+4], %r976;
	st.local.v2.u32 	[%rd1+8], {%r975, %r974};
	st.local.v2.u32 	[%rd1+16], {%r973, %r972};
	setp.eq.s64 	%p22, %rd4, 1;
	@%p22 bra 	$L__BB2_114;
	mov.b32 	%r972, 0;
	mov.u32 	%r973, %r972;
	mov.u32 	%r974, %r972;
	mov.u32 	%r975, %r972;
	mov.u32 	%r976, %r972;
	mov.u32 	%r1057, %r972;
$L__BB2_41:
	mul.wide.u32 	%rd18, %r1057, 4;
	add.s64 	%rd19, %rd1, %rd18;
	ld.local.u32 	%r198, [%rd19+4];
	shl.b32 	%r199, %r1057, 5;
	mov.b32 	%r1063, 0;
$L__BB2_42:
	.pragma "nounroll";
	shr.u32 	%r700, %r198, %r1063;
	and.b32  	%r701, %r700, 1;
	setp.eq.b32 	%p23, %r701, 1;
	not.pred 	%p24, %p23;
	add.s32 	%r702, %r199, %r1063;
	mul.lo.s32 	%r703, %r702, 5;
	mul.wide.u32 	%rd20, %r703, 4;
	add.s64 	%rd7, %rd5, %rd20;
	@%p24 bra 	$L__BB2_44;
	ld.global.u32 	%r704, [%rd7];
	xor.b32  	%r976, %r976, %r704;
	ld.global.u32 	%r705, [%rd7+4];
	xor.b32  	%r975, %r975, %r705;
	ld.global.u32 	%r706, [%rd7+8];
	xor.b32  	%r974, %r974, %r706;
	ld.global.u32 	%r707, [%rd7+12];
	xor.b32  	%r973, %r973, %r707;
	ld.global.u32 	%r708, [%rd7+16];
	xor.b32  	%r972, %r972, %r708;
$L__BB2_44:
	and.b32  	%r710, %r700, 2;
	setp.eq.s32 	%p25, %r710, 0;
	@%p25 bra 	$L__BB2_46;
	ld.global.u32 	%r711, [%rd7+20];
	xor.b32  	%r976, %r976, %r711;
	ld.global.u32 	%r712, [%rd7+24];
	xor.b32  	%r975, %r975, %r712;
	ld.global.u32 	%r713, [%rd7+28];
	xor.b32  	%r974, %r974, %r713;
	ld.global.u32 	%r714, [%rd7+32];
	xor.b32  	%r973, %r973, %r714;
	ld.global.u32 	%r715, [%rd7+36];
	xor.b32  	%r972, %r972, %r715;
$L__BB2_46:
	and.b32  	%r717, %r700, 4;
	setp.eq.s32 	%p26, %r717, 0;
	@%p26 bra 	$L__BB2_48;
	ld.global.u32 	%r718, [%rd7+40];
	xor.b32  	%r976, %r976, %r718;
	ld.global.u32 	%r719, [%rd7+44];
	xor.b32  	%r975, %r975, %r719;
	ld.global.u32 	%r720, [%rd7+48];
	xor.b32  	%r974, %r974, %r720;
	ld.global.u32 	%r721, [%rd7+52];
	xor.b32  	%r973, %r973, %r721;
	ld.global.u32 	%r722, [%rd7+56];
	xor.b32  	%r972, %r972, %r722;
$L__BB2_48:
	and.b32  	%r724, %r700, 8;
	setp.eq.s32 	%p27, %r724, 0;
	@%p27 bra 	$L__BB2_50;
	ld.global.u32 	%r725, [%rd7+60];
	xor.b32  	%r976, %r976, %r725;
	ld.global.u32 	%r726, [%rd7+64];
	xor.b32  	%r975, %r975, %r726;
	ld.global.u32 	%r727, [%rd7+68];
	xor.b32  	%r974, %r974, %r727;
	ld.global.u32 	%r728, [%rd7+72];
	xor.b32  	%r973, %r973, %r728;
	ld.global.u32 	%r729, [%rd7+76];
	xor.b32  	%r972, %r972, %r729;
$L__BB2_50:
	and.b32  	%r731, %r700, 16;
	setp.eq.s32 	%p28, %r731, 0;
	@%p28 bra 	$L__BB2_52;
	ld.global.u32 	%r732, [%rd7+80];
	xor.b32  	%r976, %r976, %r732;
	ld.global.u32 	%r733, [%rd7+84];
	xor.b32  	%r975, %r975, %r733;
	ld.global.u32 	%r734, [%rd7+88];
	xor.b32  	%r974, %r974, %r734;
	ld.global.u32 	%r735, [%rd7+92];
	xor.b32  	%r973, %r973, %r735;
	ld.global.u32 	%r736, [%rd7+96];
	xor.b32  	%r972, %r972, %r736;
$L__BB2_52:
	and.b32  	%r738, %r700, 32;
	setp.eq.s32 	%p29, %r738, 0;
	@%p29 bra 	$L__BB2_54;
	ld.global.u32 	%r739, [%rd7+100];
	xor.b32  	%r976, %r976, %r739;
	ld.global.u32 	%r740, [%rd7+104];
	xor.b32  	%r975, %r975, %r740;
	ld.global.u32 	%r741, [%rd7+108];
	xor.b32  	%r974, %r974, %r741;
	ld.global.u32 	%r742, [%rd7+112];
	xor.b32  	%r973, %r973, %r742;
	ld.global.u32 	%r743, [%rd7+116];
	xor.b32  	%r972, %r972, %r743;
$L__BB2_54:
	and.b32  	%r745, %r700, 64;
	setp.eq.s32 	%p30, %r745, 0;
	@%p30 bra 	$L__BB2_56;
	ld.global.u32 	%r746, [%rd7+120];
	xor.b32  	%r976, %r976, %r746;
	ld.global.u32 	%r747, [%rd7+124];
	xor.b32  	%r975, %r975, %r747;
	ld.global.u32 	%r748, [%rd7+128];
	xor.b32  	%r974, %r974, %r748;
	ld.global.u32 	%r749, [%rd7+132];
	xor.b32  	%r973, %r973, %r749;
	ld.global.u32 	%r750, [%rd7+136];
	xor.b32  	%r972, %r972, %r750;
$L__BB2_56:
	and.b32  	%r752, %r700, 128;
	setp.eq.s32 	%p31, %r752, 0;
	@%p31 bra 	$L__BB2_58;
	ld.global.u32 	%r753, [%rd7+140];
	xor.b32  	%r976, %r976, %r753;
	ld.global.u32 	%r754, [%rd7+144];
	xor.b32  	%r975, %r975, %r754;
	ld.global.u32 	%r755, [%rd7+148];
	xor.b32  	%r974, %r974, %r755;
	ld.global.u32 	%r756, [%rd7+152];
	xor.b32  	%r973, %r973, %r756;
	ld.global.u32 	%r757, [%rd7+156];
	xor.b32  	%r972, %r972, %r757;
$L__BB2_58:
	and.b32  	%r759, %r700, 256;
	setp.eq.s32 	%p32, %r759, 0;
	@%p32 bra 	$L__BB2_60;
	ld.global.u32 	%r760, [%rd7+160];
	xor.b32  	%r976, %r976, %r760;
	ld.global.u32 	%r761, [%rd7+164];
	xor.b32  	%r975, %r975, %r761;
	ld.global.u32 	%r762, [%rd7+168];
	xor.b32  	%r974, %r974, %r762;
	ld.global.u32 	%r763, [%rd7+172];
	xor.b32  	%r973, %r973, %r763;
	ld.global.u32 	%r764, [%rd7+176];
	xor.b32  	%r972, %r972, %r764;
$L__BB2_60:
	and.b32  	%r766, %r700, 512;
	setp.eq.s32 	%p33, %r766, 0;
	@%p33 bra 	$L__BB2_62;
	ld.global.u32 	%r767, [%rd7+180];
	xor.b32  	%r976, %r976, %r767;
	ld.global.u32 	%r768, [%rd7+184];
	xor.b32  	%r975, %r975, %r768;
	ld.global.u32 	%r769, [%rd7+188];
	xor.b32  	%r974, %r974, %r769;
	ld.global.u32 	%r770, [%rd7+192];
	xor.b32  	%r973, %r973, %r770;
	ld.global.u32 	%r771, [%rd7+196];
	xor.b32  	%r972, %r972, %r771;
$L__BB2_62:
	and.b32  	%r773, %r700, 1024;
	setp.eq.s32 	%p34, %r773, 0;
	@%p34 bra 	$L__BB2_64;
	ld.global.u32 	%r774, [%rd7+200];
	xor.b32  	%r976, %r976, %r774;
	ld.global.u32 	%r775, [%rd7+204];
	xor.b32  	%r975, %r975, %r775;
	ld.global.u32 	%r776, [%rd7+208];
	xor.b32  	%r974, %r974, %r776;
	ld.global.u32 	%r777, [%rd7+212];
	xor.b32  	%r973, %r973, %r777;
	ld.global.u32 	%r778, [%rd7+216];
	xor.b32  	%r972, %r972, %r778;
$L__BB2_64:
	and.b32  	%r780, %r700, 2048;
	setp.eq.s32 	%p35, %r780, 0;
	@%p35 bra 	$L__BB2_66;
	ld.global.u32 	%r781, [%rd7+220];
	xor.b32  	%r976, %r976, %r781;
	ld.global.u32 	%r782, [%rd7+224];
	xor.b32  	%r975, %r975, %r782;
	ld.global.u32 	%r783, [%rd7+228];
	xor.b32  	%r974, %r974, %r783;
	ld.global.u32 	%r784, [%rd7+232];
	xor.b32  	%r973, %r973, %r784;
	ld.global.u32 	%r785, [%rd7+236];
	xor.b32  	%r972, %r972, %r785;
$L__BB2_66:
	and.b32  	%r787, %r700, 4096;
	setp.eq.s32 	%p36, %r787, 0;
	@%p36 bra 	$L__BB2_68;
	ld.global.u32 	%r788, [%rd7+240];
	xor.b32  	%r976, %r976, %r788;
	ld.global.u32 	%r789, [%rd7+244];
	xor.b32  	%r975, %r975, %r789;
	ld.global.u32 	%r790, [%rd7+248];
	xor.b32  	%r974, %r974, %r790;
	ld.global.u32 	%r791, [%rd7+252];
	xor.b32  	%r973, %r973, %r791;
	ld.global.u32 	%r792, [%rd7+256];
	xor.b32  	%r972, %r972, %r792;
$L__BB2_68:
	and.b32  	%r794, %r700, 8192;
	setp.eq.s32 	%p37, %r794, 0;
	@%p37 bra 	$L__BB2_70;
	ld.global.u32 	%r795, [%rd7+260];
	xor.b32  	%r976, %r976, %r795;
	ld.global.u32 	%r796, [%rd7+264];
	xor.b32  	%r975, %r975, %r796;
	ld.global.u32 	%r797, [%rd7+268];
	xor.b32  	%r974, %r974, %r797;
	ld.global.u32 	%r798, [%rd7+272];
	xor.b32  	%r973, %r973, %r798;
	ld.global.u32 	%r799, [%rd7+276];
	xor.b32  	%r972, %r972, %r799;
$L__BB2_70:
	and.b32  	%r801, %r700, 16384;
	setp.eq.s32 	%p38, %r801, 0;
	@%p38 bra 	$L__BB2_72;
	ld.global.u32 	%r802, [%rd7+280];
	xor.b32  	%r976, %r976, %r802;
	ld.global.u32 	%r803, [%rd7+284];
	xor.b32  	%r975, %r975, %r803;
	ld.global.u32 	%r804, [%rd7+288];
	xor.b32  	%r974, %r974, %r804;
	ld.global.u32 	%r805, [%rd7+292];
	xor.b32  	%r973, %r973, %r805;
	ld.global.u32 	%r806, [%rd7+296];
	xor.b32  	%r972, %r972, %r806;
$L__BB2_72:
	and.b32  	%r808, %r700, 32768;
	setp.eq.s32 	%p39, %r808, 0;
	@%p39 bra 	$L__BB2_74;
	ld.global.u32 	%r809, [%rd7+300];
	xor.b32  	%r976, %r976, %r809;
	ld.global.u32 	%r810, [%rd7+304];
	xor.b32  	%r975, %r975, %r810;
	ld.global.u32 	%r811, [%rd7+308];
	xor.b32  	%r974, %r974, %r811;
	ld.global.u32 	%r812, [%rd7+312];
	xor.b32  	%r973, %r973, %r812;
	ld.global.u32 	%r813, [%rd7+316];
	xor.b32  	%r972, %r972, %r813;
$L__BB2_74:
	add.s32 	%r1063, %r1063, 16;
	setp.ne.s32 	%p40, %r1063, 32;
	@%p40 bra 	$L__BB2_42;
	mad.lo.s32 	%r814, %r1057, -31, %r199;
	add.s32 	%r1057, %r814, 1;
	setp.ne.s32 	%p41, %r1057, 5;
	@%p41 bra 	$L__BB2_41;
	st.local.u32 	[%rd1+4], %r976;
	st.local.v2.u32 	[%rd1+8], {%r975, %r974};
	st.local.v2.u32 	[%rd1+16], {%r973, %r972};
	setp.ne.s64 	%p42, %rd4, 3;
	@%p42 bra 	$L__BB2_114;
	mov.b32 	%r972, 0;
	mov.u32 	%r973, %r972;
	mov.u32 	%r974, %r972;
	mov.u32 	%r975, %r972;
	mov.u32 	%r976, %r972;
	mov.u32 	%r1149, %r972;
$L__BB2_78:
	mul.wide.u32 	%rd21, %r1149, 4;
	add.s64 	%rd22, %rd1, %rd21;
	ld.local.u32 	%r374, [%rd22+4];
	shl.b32 	%r375, %r1149, 5;
	mov.b32 	%r1155, 0;
$L__BB2_79:
	.pragma "nounroll";
	shr.u32 	%r817, %r374, %r1155;
	and.b32  	%r818, %r817, 1;
	setp.eq.b32 	%p43, %r818, 1;
	not.pred 	%p44, %p43;
	add.s32 	%r819, %r375, %r1155;
	mul.lo.s32 	%r820, %r819, 5;
	mul.wide.u32 	%rd23, %r820, 4;
	add.s64 	%rd8, %rd5, %rd23;
	@%p44 bra 	$L__BB2_81;
	ld.global.u32 	%r821, [%rd8];
	xor.b32  	%r976, %r976, %r821;
	ld.global.u32 	%r822, [%rd8+4];
	xor.b32  	%r975, %r975, %r822;
	ld.global.u32 	%r823, [%rd8+8];
	xor.b32  	%r974, %r974, %r823;
	ld.global.u32 	%r824, [%rd8+12];
	xor.b32  	%r973, %r973, %r824;
	ld.global.u32 	%r825, [%rd8+16];
	xor.b32  	%r972, %r972, %r825;
$L__BB2_81:
	and.b32  	%r827, %r817, 2;
	setp.eq.s32 	%p45, %r827, 0;
	@%p45 bra 	$L__BB2_83;
	ld.global.u32 	%r828, [%rd8+20];
	xor.b32  	%r976, %r976, %r828;
	ld.global.u32 	%r829, [%rd8+24];
	xor.b32  	%r975, %r975, %r829;
	ld.global.u32 	%r830, [%rd8+28];
	xor.b32  	%r974, %r974, %r830;
	ld.global.u32 	%r831, [%rd8+32];
	xor.b32  	%r973, %r973, %r831;
	ld.global.u32 	%r832, [%rd8+36];
	xor.b32  	%r972, %r972, %r832;
$L__BB2_83:
	and.b32  	%r834, %r817, 4;
	setp.eq.s32 	%p46, %r834, 0;
	@%p46 bra 	$L__BB2_85;
	ld.global.u32 	%r835, [%rd8+40];
	xor.b32  	%r976, %r976, %r835;
	ld.global.u32 	%r836, [%rd8+44];
	xor.b32  	%r975, %r975, %r836;
	ld.global.u32 	%r837, [%rd8+48];
	xor.b32  	%r974, %r974, %r837;
	ld.global.u32 	%r838, [%rd8+52];
	xor.b32  	%r973, %r973, %r838;
	ld.global.u32 	%r839, [%rd8+56];
	xor.b32  	%r972, %r972, %r839;
$L__BB2_85:
	and.b32  	%r841, %r817, 8;
	setp.eq.s32 	%p47, %r841, 0;
	@%p47 bra 	$L__BB2_87;
	ld.global.u32 	%r842, [%rd8+60];
	xor.b32  	%r976, %r976, %r842;
	ld.global.u32 	%r843, [%rd8+64];
	xor.b32  	%r975, %r975, %r843;
	ld.global.u32 	%r844, [%rd8+68];
	xor.b32  	%r974, %r974, %r844;
	ld.global.u32 	%r845, [%rd8+72];
	xor.b32  	%r973, %r973, %r845;
	ld.global.u32 	%r846, [%rd8+76];
	xor.b32  	%r972, %r972, %r846;
$L__BB2_87:
	and.b32  	%r848, %r817, 16;
	setp.eq.s32 	%p48, %r848, 0;
	@%p48 bra 	$L__BB2_89;
	ld.global.u32 	%r849, [%rd8+80];
	xor.b32  	%r976, %r976, %r849;
	ld.global.u32 	%r850, [%rd8+84];
	xor.b32  	%r975, %r975, %r850;
	ld.global.u32 	%r851, [%rd8+88];
	xor.b32  	%r974, %r974, %r851;
	ld.global.u32 	%r852, [%rd8+92];
	xor.b32  	%r973, %r973, %r852;
	ld.global.u32 	%r853, [%rd8+96];
	xor.b32  	%r972, %r972, %r853;
$L__BB2_89:
	and.b32  	%r855, %r817, 32;
	setp.eq.s32 	%p49, %r855, 0;
	@%p49 bra 	$L__BB2_91;
	ld.global.u32 	%r856, [%rd8+100];
	xor.b32  	%r976, %r976, %r856;
	ld.global.u32 	%r857, [%rd8+104];
	xor.b32  	%r975, %r975, %r857;
	ld.global.u32 	%r858, [%rd8+108];
	xor.b32  	%r974, %r974, %r858;
	ld.global.u32 	%r859, [%rd8+112];
	xor.b32  	%r973, %r973, %r859;
	ld.global.u32 	%r860, [%rd8+116];
	xor.b32  	%r972, %r972, %r860;
$L__BB2_91:
	and.b32  	%r862, %r817, 64;
	setp.eq.s32 	%p50, %r862, 0;
	@%p50 bra 	$L__BB2_93;
	ld.global.u32 	%r863, [%rd8+120];
	xor.b32  	%r976, %r976, %r863;
	ld.global.u32 	%r864, [%rd8+124];
	xor.b32  	%r975, %r975, %r864;
	ld.global.u32 	%r865, [%rd8+128];
	xor.b32  	%r974, %r974, %r865;
	ld.global.u32 	%r866, [%rd8+132];
	xor.b32  	%r973, %r973, %r866;
	ld.global.u32 	%r867, [%rd8+136];
	xor.b32  	%r972, %r972, %r867;
$L__BB2_93:
	and.b32  	%r869, %r817, 128;
	setp.eq.s32 	%p51, %r869, 0;
	@%p51 bra 	$L__BB2_95;
	ld.global.u32 	%r870, [%rd8+140];
	xor.b32  	%r976, %r976, %r870;
	ld.global.u32 	%r871, [%rd8+144];
	xor.b32  	%r975, %r975, %r871;
	ld.global.u32 	%r872, [%rd8+148];
	xor.b32  	%r974, %r974, %r872;
	ld.global.u32 	%r873, [%rd8+152];
	xor.b32  	%r973, %r973, %r873;
	ld.global.u32 	%r874, [%rd8+156];
	xor.b32  	%r972, %r972, %r874;
$L__BB2_95:
	and.b32  	%r876, %r817, 256;
	setp.eq.s32 	%p52, %r876, 0;
	@%p52 bra 	$L__BB2_97;
	ld.global.u32 	%r877, [%rd8+160];
	xor.b32  	%r976, %r976, %r877;
	ld.global.u32 	%r878, [%rd8+164];
	xor.b32  	%r975, %r975, %r878;
	ld.global.u32 	%r879, [%rd8+168];
	xor.b32  	%r974, %r974, %r879;
	ld.global.u32 	%r880, [%rd8+172];
	xor.b32  	%r973, %r973, %r880;
	ld.global.u32 	%r881, [%rd8+176];
	xor.b32  	%r972, %r972, %r881;
$L__BB2_97:
	and.b32  	%r883, %r817, 512;
	setp.eq.s32 	%p53, %r883, 0;
	@%p53 bra 	$L__BB2_99;
	ld.global.u32 	%r884, [%rd8+180];
	xor.b32  	%r976, %r976, %r884;
	ld.global.u32 	%r885, [%rd8+184];
	xor.b32  	%r975, %r975, %r885;
	ld.global.u32 	%r886, [%rd8+188];
	xor.b32  	%r974, %r974, %r886;
	ld.global.u32 	%r887, [%rd8+192];
	xor.b32  	%r973, %r973, %r887;
	ld.global.u32 	%r888, [%rd8+196];
	xor.b32  	%r972, %r972, %r888;
$L__BB2_99:
	and.b32  	%r890, %r817, 1024;
	setp.eq.s32 	%p54, %r890, 0;
	@%p54 bra 	$L__BB2_101;
	ld.global.u32 	%r891, [%rd8+200];
	xor.b32  	%r976, %r976, %r891;
	ld.global.u32 	%r892, [%rd8+204];
	xor.b32  	%r975, %r975, %r892;
	ld.global.u32 	%r893, [%rd8+208];
	xor.b32  	%r974, %r974, %r893;
	ld.global.u32 	%r894, [%rd8+212];
	xor.b32  	%r973, %r973, %r894;
	ld.global.u32 	%r895, [%rd8+216];
	xor.b32  	%r972, %r972, %r895;
$L__BB2_101:
	and.b32  	%r897, %r817, 2048;
	setp.eq.s32 	%p55, %r897, 0;
	@%p55 bra 	$L__BB2_103;
	ld.global.u32 	%r898, [%rd8+220];
	xor.b32  	%r976, %r976, %r898;
	ld.global.u32 	%r899, [%rd8+224];
	xor.b32  	%r975, %r975, %r899;
	ld.global.u32 	%r900, [%rd8+228];
	xor.b32  	%r974, %r974, %r900;
	ld.global.u32 	%r901, [%rd8+232];
	xor.b32  	%r973, %r973, %r901;
	ld.global.u32 	%r902, [%rd8+236];
	xor.b32  	%r972, %r972, %r902;
$L__BB2_103:
	and.b32  	%r904, %r817, 4096;
	setp.eq.s32 	%p56, %r904, 0;
	@%p56 bra 	$L__BB2_105;
	ld.global.u32 	%r905, [%rd8+240];
	xor.b32  	%r976, %r976, %r905;
	ld.global.u32 	%r906, [%rd8+244];
	xor.b32  	%r975, %r975, %r906;
	ld.global.u32 	%r907, [%rd8+248];
	xor.b32  	%r974, %r974, %r907;
	ld.global.u32 	%r908, [%rd8+252];
	xor.b32  	%r973, %r973, %r908;
	ld.global.u32 	%r909, [%rd8+256];
	xor.b32  	%r972, %r972, %r909;
$L__BB2_105:
	and.b32  	%r911, %r817, 8192;
	setp.eq.s32 	%p57, %r911, 0;
	@%p57 bra 	$L__BB2_107;
	ld.global.u32 	%r912, [%rd8+260];
	xor.b32  	%r976, %r976, %r912;
	ld.global.u32 	%r913, [%rd8+264];
	xor.b32  	%r975, %r975, %r913;
	ld.global.u32 	%r914, [%rd8+268];
	xor.b32  	%r974, %r974, %r914;
	ld.global.u32 	%r915, [%rd8+272];
	xor.b32  	%r973, %r973, %r915;
	ld.global.u32 	%r916, [%rd8+276];
	xor.b32  	%r972, %r972, %r916;
$L__BB2_107:
	and.b32  	%r918, %r817, 16384;
	setp.eq.s32 	%p58, %r918, 0;
	@%p58 bra 	$L__BB2_109;
	ld.global.u32 	%r919, [%rd8+280];
	xor.b32  	%r976, %r976, %r919;
	ld.global.u32 	%r920, [%rd8+284];
	xor.b32  	%r975, %r975, %r920;
	ld.global.u32 	%r921, [%rd8+288];
	xor.b32  	%r974, %r974, %r921;
	ld.global.u32 	%r922, [%rd8+292];
	xor.b32  	%r973, %r973, %r922;
	ld.global.u32 	%r923, [%rd8+296];
	xor.b32  	%r972, %r972, %r923;
$L__BB2_109:
	and.b32  	%r925, %r817, 32768;
	setp.eq.s32 	%p59, %r925, 0;
	@%p59 bra 	$L__BB2_111;
	ld.global.u32 	%r926, [%rd8+300];
	xor.b32  	%r976, %r976, %r926;
	ld.global.u32 	%r927, [%rd8+304];
	xor.b32  	%r975, %r975, %r927;
	ld.global.u32 	%r928, [%rd8+308];
	xor.b32  	%r974, %r974, %r928;
	ld.global.u32 	%r929, [%rd8+312];
	xor.b32  	%r973, %r973, %r929;
	ld.global.u32 	%r930, [%rd8+316];
	xor.b32  	%r972, %r972, %r930;
$L__BB2_111:
	add.s32 	%r1155, %r1155, 16;
	setp.ne.s32 	%p60, %r1155, 32;
	@%p60 bra 	$L__BB2_79;
	mad.lo.s32 	%r931, %r1149, -31, %r375;
	add.s32 	%r1149, %r931, 1;
	setp.ne.s32 	%p61, %r1149, 5;
	@%p61 bra 	$L__BB2_78;
	st.local.u32 	[%rd1+4], %r976;
	st.local.v2.u32 	[%rd1+8], {%r975, %r974};
	st.local.v2.u32 	[%rd1+16], {%r973, %r972};
$L__BB2_114:
	shr.u64 	%rd25, %rd3, 2;
	add.s32 	%r959, %r959, 1;
	setp.gt.u64 	%p62, %rd3, 3;
	@%p62 bra 	$L__BB2_2;
$L__BB2_115:
	setp.ge.s32 	%p63, %r1252, %r571;
	mov.b32 	%r1254, 0;
	@%p63 bra 	$L__BB2_118;
	mul.lo.s32 	%r934, %r4, 1703105765;
	sub.s32 	%r935, %r3, %r934;
	add.s32 	%r1246, %r935, 7340115;
	mov.u32 	%r936, %nctaid.x;
	mul.lo.s32 	%r556, %r1, %r936;
	mov.b32 	%r1254, 0;
$L__BB2_117:
	mov.u32 	%r560, %r974;
	mov.u32 	%r559, %r973;
	mov.u32 	%r974, %r972;
	shr.u32 	%r937, %r976, 2;
	xor.b32  	%r938, %r937, %r976;
	shl.b32 	%r939, %r974, 4;
	shl.b32 	%r940, %r938, 1;
	xor.b32  	%r941, %r940, %r939;
	xor.b32  	%r942, %r941, %r938;
	xor.b32  	%r973, %r942, %r974;
	add.s32 	%r943, %r1246, %r973;
	add.s32 	%r944, %r943, -362437;
	cvt.rn.f32.u32 	%f1, %r944;
	fma.rn.f32 	%f2, %f1, 0f2F800000, 0f2F000000;
	shr.u32 	%r945, %r975, 2;
	xor.b32  	%r946, %r945, %r975;
	shl.b32 	%r947, %r973, 4;
	shl.b32 	%r948, %r946, 1;
	xor.b32  	%r949, %r948, %r947;
	xor.b32  	%r950, %r949, %r946;
	xor.b32  	%r972, %r950, %r973;
	add.s32 	%r951, %r1246, %r972;
	cvt.rn.f32.u32 	%f3, %r951;
	fma.rn.f32 	%f4, %f3, 0f2F800000, 0f2F000000;
	mul.f32 	%f5, %f4, %f4;
	fma.rn.f32 	%f6, %f2, %f2, %f5;
	setp.le.f32 	%p64, %f6, 0f3F800000;
	selp.u32 	%r952, 1, 0, %p64;
	add.s32 	%r1254, %r1254, %r952;
	add.s32 	%r1252, %r1252, %r556;
	add.s32 	%r1246, %r1246, 724874;
	setp.lt.s32 	%p65, %r1252, %r571;
	mov.u32 	%r975, %r559;
	mov.u32 	%r976, %r560;
	@%p65 bra 	$L__BB2_117;
$L__BB2_118:
	cvta.to.global.u64 	%rd24, %rd10;
	atom.global.add.u32 	%r953, [%rd24], %r1254;
	ret;

}
	// .globl	_Z17outOfBoundsKernelPfi
.visible .entry _Z17outOfBoundsKernelPfi(
	.param .u64 .ptr .align 1 _Z17outOfBoundsKernelPfi_param_0,
	.param .u32 _Z17outOfBoundsKernelPfi_param_1
)
{
	.reg .b32 	%r<9>;
	.reg .b64 	%rd<5>;

	ld.param.u64 	%rd1, [_Z17outOfBoundsKernelPfi_param_0];
	ld.param.u32 	%r1, [_Z17outOfBoundsKernelPfi_param_1];
	cvta.to.global.u64 	%rd2, %rd1;
	mov.u32 	%r2, %ctaid.x;
	mov.u32 	%r3, %ntid.x;
	mov.u32 	%r4, %tid.x;
	mad.lo.s32 	%r5, %r2, %r3, %r4;
	add.s32 	%r6, %r5, %r1;
	add.s32 	%r7, %r6, 100;
	mul.wide.s32 	%rd3, %r7, 4;
	add.s64 	%rd4, %rd2, %rd3;
	mov.b32 	%r8, 1109917696;
	st.global.u32 	[%rd4], %r8;
	ret;

}


// ===== COMPILED SASS (sm_100) =====

	.target	sm_100

	.elftype	@"ET_EXEC"


//--------------------- .note.nv.tkinfo           --------------------------
	.section	.note.nv.tkinfo,"",@"SHT_NOTE"
	.sectionflags	@"SHF_NOTE_NV_TKINFO"
	.tkinfo
        /*0018*/ 	.word	0x00000002
        /*0030*/ 	.string	""
        /*0030*/ 	.string	"ptxas"
        /*0030*/ 	.string	"Cuda compilation tools, release 13.0, V13.0.88"
        /*0030*/ 	.string	"Build cuda_13.0.r13.0/compiler.36424714_0"
        /*0030*/ 	.string	"-arch sm_100 -m 64 "



//--------------------- .note.nv.cuinfo           --------------------------
	.section	.note.nv.cuinfo,"",@"SHT_NOTE"
	.sectionflags	@"SHF_NOTE_NV_CUINFO"
        /*0018*/ 	.short	0x0002
        /*001a*/ 	.short	0x0064
        /*001c*/ 	.short	0x0082
	.zero		2


//--------------------- .nv.info                  --------------------------
	.section	.nv.info,"",@"SHT_CUDA_INFO"
	.align	4


	//----- nvinfo : EIATTR_REGCOUNT
	.align		4
        /*0000*/ 	.byte	0x04, 0x2f
        /*0002*/ 	.short	(.L_10 - .L_9)
	.align		4
.L_9:
        /*0004*/ 	.word	index@(_Z10scaleArrayPfi)
        /*0008*/ 	.word	0x00000008


	//----- nvinfo : EIATTR_FRAME_SIZE
	.align		4
.L_10:
        /*000c*/ 	.byte	0x04, 0x11
        /*000e*/ 	.short	(.L_12 - .L_11)
	.align		4
.L_11:
        /*0010*/ 	.word	index@(_Z10scaleArrayPfi)
        /*0014*/ 	.word	0x00000000


	//----- nvinfo : EIATTR_REGCOUNT
	.align		4
.L_12:
        /*0018*/ 	.byte	0x04, 0x2f
        /*001a*/ 	.short	(.L_14 - .L_13)
	.align		4
.L_13:
        /*001c*/ 	.word	index@(_Z6addOnePfi)
        /*0020*/ 	.word	0x00000008


	//----- nvinfo : EIATTR_FRAME_SIZE
	.align		4
.L_14:
        /*0024*/ 	.byte	0x04, 0x11
        /*0026*/ 	.short	(.L_16 - .L_15)
	.align		4
.L_15:
        /*0028*/ 	.word	index@(_Z6addOnePfi)
        /*002c*/ 	.word	0x00000000


	//----- nvinfo : EIATTR_REGCOUNT
	.align		4
.L_16:
        /*0030*/ 	.byte	0x04, 0x2f
        /*0032*/ 	.short	(.L_18 - .L_17)
	.align		4
.L_17:
        /*0034*/ 	.word	index@(_Z16monteCarloKernelPiim)
        /*0038*/ 	.word	0x0000001f


	//----- nvinfo : EIATTR_FRAME_SIZE
	.align		4
.L_18:
        /*003c*/ 	.byte	0x04, 0x11
        /*003e*/ 	.short	(.L_20 - .L_19)
	.align		4
.L_19:
        /*0040*/ 	.word	index@(_Z16monteCarloKernelPiim)
        /*0044*/ 	.word	0x00000030


	//----- nvinfo : EIATTR_REGCOUNT
	.align		4
.L_20:
        /*0048*/ 	.byte	0x04, 0x2f
        /*004a*/ 	.short	(.L_22 - .L_21)
	.align		4
.L_21:
        /*004c*/ 	.word	index@(_Z17outOfBoundsKernelPfi)
        /*0050*/ 	.word	0x0000000a


	//----- nvinfo : EIATTR_FRAME_SIZE
	.align		4
.L_22:
        /*0054*/ 	.byte	0x04, 0x11
        /*0056*/ 	.short	(.L_24 - .L_23)
	.align		4
.L_23:
        /*0058*/ 	.word	index@(_Z17outOfBoundsKernelPfi)
        /*005c*/ 	.word	0x00000000


	//----- nvinfo : EIATTR_MIN_STACK_SIZE
	.align		4
.L_24:
        /*0060*/ 	.byte	0x04, 0x12
        /*0062*/ 	.short	(.L_26 - .L_25)
	.align		4
.L_25:
        /*0064*/ 	.word	index@(_Z17outOfBoundsKernelPfi)
        /*0068*/ 	.word	0x00000000


	//----- nvinfo : EIATTR_MIN_STACK_SIZE
	.align		4
.L_26:
        /*006c*/ 	.byte	0x04, 0x12
        /*006e*/ 	.short	(.L_28 - .L_27)
	.align		4
.L_27:
        /*0070*/ 	.word	index@(_Z16monteCarloKernelPiim)
        /*0074*/ 	.word	0x00000030


	//----- nvinfo : EIATTR_MIN_STACK_SIZE
	.align		4
.L_28:
        /*0078*/ 	.byte	0x04, 0x12
        /*007a*/ 	.short	(.L_30 - .L_29)
	.align		4
.L_29:
        /*007c*/ 	.word	index@(_Z6addOnePfi)
        /*0080*/ 	.word	0x00000000


	//----- nvinfo : EIATTR_MIN_STACK_SIZE
	.align		4
.L_30:
        /*0084*/ 	.byte	0x04, 0x12
        /*0086*/ 	.short	(.L_32 - .L_31)
	.align		4
.L_31:
        /*0088*/ 	.word	index@(_Z10scaleArrayPfi)
        /*008c*/ 	.word	0x00000000
.L_32:


//--------------------- .nv.compat                --------------------------
	.section	.nv.compat,"",@"SHT_CUDA_COMPAT_INFO"
	.align	4
        /*0000*/ 	.byte	0x02, 0x09, 0x00, 0x00, 0x02, 0x02, 0x01, 0x00, 0x02, 0x05, 0x05, 0x00, 0x03, 0x07, 0x01, 0x01
        /*0010*/ 	.byte	0x02, 0x03, 0x00, 0x00, 0x02, 0x06, 0x01, 0x00, 0x04, 0x0b, 0x08, 0x00, 0x01, 0x00, 0x00, 0x00
        /*0020*/ 	.byte	0x00, 0x00, 0x00, 0x00


//--------------------- .nv.info._Z17outOfBoundsKernelPfi --------------------------
	.section	.nv.info._Z17outOfBoundsKernelPfi,"",@"SHT_CUDA_INFO"
	.sectionflags	@""
	.align	4


	//----- nvinfo : EIATTR_CUDA_API_VERSION
	.align		4
        /*0000*/ 	.byte	0x04, 0x37
        /*0002*/ 	.short	(.L_34 - .L_33)
.L_33:
        /*0004*/ 	.word	0x00000082


	//----- nvinfo : EIATTR_KPARAM_INFO
	.align		4
.L_34:
        /*0008*/ 	.byte	0x04, 0x17
        /*000a*/ 	.short	(.L_36 - .L_35)
.L_35:
        /*000c*/ 	.word	0x00000000
        /*0010*/ 	.short	0x0001
        /*0012*/ 	.short	0x0008
        /*0014*/ 	.byte	0x00, 0xf0, 0x11, 0x00


	//----- nvinfo : EIATTR_KPARAM_INFO
	.align		4
.L_36:
        /*0018*/ 	.byte	0x04, 0x17
        /*001a*/ 	.short	(.L_38 - .L_37)
.L_37:
        /*001c*/ 	.word	0x00000000
        /*0020*/ 	.short	0x0000
        /*0022*/ 	.short	0x0000
        /*0024*/ 	.byte	0x00, 0xf5, 0x21, 0x00


	//----- nvinfo : EIATTR_SPARSE_MMA_MASK
	.align		4
.L_38:
        /*0028*/ 	.byte	0x03, 0x50
        /*002a*/ 	.short	0x0000


	//----- nvinfo : EIATTR_MAXREG_COUNT
	.align		4
        /*002c*/ 	.byte	0x03, 0x1b
        /*002e*/ 	.short	0x00ff


	//----- nvinfo : EIATTR_MERCURY_ISA_VERSION
	.align		4
        /*0030*/ 	.byte	0x03, 0x5f
        /*0032*/ 	.short	0x0101


	//----- nvinfo : EIATTR_VRC_CTA_INIT_COUNT
	.align		4
        /*0034*/ 	.byte	0x02, 0x4a
	.zero		1
	.zero		1


	//----- nvinfo : EIATTR_EXIT_INSTR_OFFSETS
	.align		4
        /*0038*/ 	.byte	0x04, 0x1c
        /*003a*/ 	.short	(.L_40 - .L_39)


	//   ....[0]....
.L_39:
        /*003c*/ 	.word	0x000000c0


	//----- nvinfo : EIATTR_CBANK_PARAM_SIZE
	.align		4
.L_40:
        /*0040*/ 	.byte	0x03, 0x19
        /*0042*/ 	.short	0x000c


	//----- nvinfo : EIATTR_PARAM_CBANK
	.align		4
        /*0044*/ 	.byte	0x04, 0x0a
        /*0046*/ 	.short	(.L_42 - .L_41)
	.align		4
.L_41:
        /*0048*/ 	.word	index@(.nv.constant0._Z17outOfBoundsKernelPfi)
        /*004c*/ 	.short	0x0380
        /*004e*/ 	.short	0x000c


	//----- nvinfo : EIATTR_SW_WAR
	.align		4
.L_42:
        /*0050*/ 	.byte	0x04, 0x36
        /*0052*/ 	.short	(.L_44 - .L_43)
.L_43:
        /*0054*/ 	.word	0x00000008
.L_44:


//--------------------- .nv.info._Z16monteCarloKernelPiim --------------------------
	.section	.nv.info._Z16monteCarloKernelPiim,"",@"SHT_CUDA_INFO"
	.sectionflags	@""
	.align	4


	//----- nvinfo : EIATTR_CUDA_API_VERSION
	.align		4
        /*0000*/ 	.byte	0x04, 0x37
        /*0002*/ 	.short	(.L_46 - .L_45)
.L_45:
        /*0004*/ 	.word	0x00000082


	//----- nvinfo : EIATTR_KPARAM_INFO
	.align		4
.L_46:
        /*0008*/ 	.byte	0x04, 0x17
        /*000a*/ 	.short	(.L_48 - .L_47)
.L_47:
        /*000c*/ 	.word	0x00000000
        /*0010*/ 	.short	0x0002
        /*0012*/ 	.short	0x0010
        /*0014*/ 	.byte	0x00, 0xf0, 0x21, 0x00


	//----- nvinfo : EIATTR_KPARAM_INFO
	.align		4
.L_48:
        /*0018*/ 	.byte	0x04, 0x17
        /*001a*/ 	.short	(.L_50 - .L_49)
.L_49:
        /*001c*/ 	.word	0x00000000
        /*0020*/ 	.short	0x0001
        /*0022*/ 	.short	0x0008
        /*0024*/ 	.byte	0x00, 0xf0, 0x11, 0x00


	//----- nvinfo : EIATTR_KPARAM_INFO
	.align		4
.L_50:
        /*0028*/ 	.byte	0x04, 0x17
        /*002a*/ 	.short	(.L_52 - .L_51)
.L_51:
        /*002c*/ 	.word	0x00000000
        /*0030*/ 	.short	0x0000
        /*0032*/ 	.short	0x0000
        /*0034*/ 	.byte	0x00, 0xf5, 0x21, 0x00


	//----- nvinfo : EIATTR_SPARSE_MMA_MASK
	.align		4
.L_52:
        /*0038*/ 	.byte	0x03, 0x50
        /*003a*/ 	.short	0x0000


	//----- nvinfo : EIATTR_MAXREG_COUNT
	.align		4
        /*003c*/ 	.byte	0x03, 0x1b
        /*003e*/ 	.short	0x00ff


	//----- nvinfo : EIATTR_MERCURY_ISA_VERSION
	.align		4
        /*0040*/ 	.byte	0x03, 0x5f
        /*0042*/ 	.short	0x0101


	//----- nvinfo : EIATTR_INT_WARP_WIDE_INSTR_OFFSETS
	.align		4
        /*0044*/ 	.byte	0x04, 0x31
        /*0046*/ 	.short	(.L_54 - .L_53)


	//   ....[0]....
.L_53:
        /*0048*/ 	.word	0x000029d0


	//   ....[1]....
        /*004c*/ 	.word	0x000029f0


	//----- nvinfo : EIATTR_VRC_CTA_INIT_COUNT
	.align		4
.L_54:
        /*0050*/ 	.byte	0x02, 0x4a
	.zero		1
	.zero		1


	//----- nvinfo : EIATTR_EXIT_INSTR_OFFSETS
	.align		4
        /*0054*/ 	.byte	0x04, 0x1c
        /*0056*/ 	.short	(.L_56 - .L_55)


	//   ....[0]....
.L_55:
        /*0058*/ 	.word	0x00002a40


	//----- nvinfo : EIATTR_CRS_STACK_SIZE
	.align		4
.L_56:
        /*005c*/ 	.byte	0x04, 0x1e
        /*005e*/ 	.short	(.L_58 - .L_57)
.L_57:
        /*0060*/ 	.word	0x00000000


	//----- nvinfo : EIATTR_CBANK_PARAM_SIZE
	.align		4
.L_58:
        /*0064*/ 	.byte	0x03, 0x19
        /*0066*/ 	.short	0x0018


	//----- nvinfo : EIATTR_PARAM_CBANK
	.align		4
        /*0068*/ 	.byte	0x04, 0x0a
        /*006a*/ 	.short	(.L_60 - .L_59)
	.align		4
.L_59:
        /*006c*/ 	.word	index@(.nv.constant0._Z16monteCarloKernelPiim)
        /*0070*/ 	.short	0x0380
        /*0072*/ 	.short	0x0018


	//----- nvinfo : EIATTR_SW_WAR
	.align		4
.L_60:
        /*0074*/ 	.byte	0x04, 0x36
        /*0076*/ 	.short	(.L_62 - .L_61)
.L_61:
        /*0078*/ 	.word	0x00000008
.L_62:


//--------------------- .nv.info._Z6addOnePfi     --------------------------
	.section	.nv.info._Z6addOnePfi,"",@"SHT_CUDA_INFO"
	.sectionflags	@""
	.align	4


	//----- nvinfo : EIATTR_CUDA_API_VERSION
	.align		4
        /*0000*/ 	.byte	0x04, 0x37
        /*0002*/ 	.short	(.L_64 - .L_63)
.L_63:
        /*0004*/ 	.word	0x00000082


	//----- nvinfo : EIATTR_KPARAM_INFO
	.align		4
.L_64:
        /*0008*/ 	.byte	0x04, 0x17
        /*000a*/ 	.short	(.L_66 - .L_65)
.L_65:
        /*000c*/ 	.word	0x00000000
        /*0010*/ 	.short	0x0001
        /*0012*/ 	.short	0x0008
        /*0014*/ 	.byte	0x00, 0xf0, 0x11, 0x00


	//----- nvinfo : EIATTR_KPARAM_INFO
	.align		4
.L_66:
        /*0018*/ 	.byte	0x04, 0x17
        /*001a*/ 	.short	(.L_68 - .L_67)
.L_67:
        /*001c*/ 	.word	0x00000000
        /*0020*/ 	.short	0x0000
        /*0022*/ 	.short	0x0000
        /*0024*/ 	.byte	0x00, 0xf5, 0x21, 0x00


	//----- nvinfo : EIATTR_SPARSE_MMA_MASK
	.align		4
.L_68:
        /*0028*/ 	.byte	0x03, 0x50
        /*002a*/ 	.short	0x0000


	//----- nvinfo : EIATTR_MAXREG_COUNT
	.align		4
        /*002c*/ 	.byte	0x03, 0x1b
        /*002e*/ 	.short	0x00ff


	//----- nvinfo : EIATTR_MERCURY_ISA_VERSION
	.align		4
        /*0030*/ 	.byte	0x03, 0x5f
        /*0032*/ 	.short	0x0101


	//----- nvinfo : EIATTR_VRC_CTA_INIT_COUNT
	.align		4
        /*0034*/ 	.byte	0x02, 0x4a
	.zero		1
	.zero		1


	//----- nvinfo : EIATTR_EXIT_INSTR_OFFSETS
	.align		4
        /*0038*/ 	.byte	0x04, 0x1c
        /*003a*/ 	.short	(.L_70 - .L_69)


	//   ....[0]....
.L_69:
        /*003c*/ 	.word	0x00000070


	//   ....[1]....
        /*0040*/ 	.word	0x000000e0


	//----- nvinfo : EIATTR_CBANK_PARAM_SIZE
	.align		4
.L_70:
        /*0044*/ 	.byte	0x03, 0x19
        /*0046*/ 	.short	0x000c


	//----- nvinfo : EIATTR_PARAM_CBANK
	.align		4
        /*0048*/ 	.byte	0x04, 0x0a
        /*004a*/ 	.short	(.L_72 - .L_71)
	.align		4
.L_71:
        /*004c*/ 	.word	index@(.nv.constant0._Z6addOnePfi)
        /*0050*/ 	.short	0x0380
        /*0052*/ 	.short	0x000c


	//----- nvinfo : EIATTR_SW_WAR
	.align		4
.L_72:
        /*0054*/ 	.byte	0x04, 0x36
        /*0056*/ 	.short	(.L_74 - .L_73)
.L_73:
        /*0058*/ 	.word	0x00000008
.L_74:


//--------------------- .nv.info._Z10scaleArrayPfi --------------------------
	.section	.nv.info._Z10scaleArrayPfi,"",@"SHT_CUDA_INFO"
	.sectionflags	@""
	.align	4


	//----- nvinfo : EIATTR_CUDA_API_VERSION
	.align		4
        /*0000*/ 	.byte	0x04, 0x37
        /*0002*/ 	.short	(.L_76 - .L_75)
.L_75:
        /*0004*/ 	.word	0x00000082


	//----- nvinfo : EIATTR_KPARAM_INFO
	.align		4
.L_76:
        /*0008*/ 	.byte	0x04, 0x17
        /*000a*/ 	.short	(.L_78 - .L_77)
.L_77:
        /*000c*/ 	.word	0x00000000
        /*0010*/ 	.short	0x0001
        /*0012*/ 	.short	0x0008
        /*0014*/ 	.byte	0x00, 0xf0, 0x11, 0x00


	//----- nvinfo : EIATTR_KPARAM_INFO
	.align		4
.L_78:
        /*0018*/ 	.byte	0x04, 0x17
        /*001a*/ 	.short	(.L_80 - .L_79)
.L_79:
        /*001c*/ 	.word	0x00000000
        /*0020*/ 	.short	0x0000
        /*0022*/ 	.short	0x0000
        /*0024*/ 	.byte	0x00, 0xf5, 0x21, 0x00


	//----- nvinfo : EIATTR_SPARSE_MMA_MASK
	.align		4
.L_80:
        /*0028*/ 	.byte	0x03, 0x50
        /*002a*/ 	.short	0x0000


	//----- nvinfo : EIATTR_MAXREG_COUNT
	.align		4
        /*002c*/ 	.byte	0x03, 0x1b
        /*002e*/ 	.short	0x00ff


	//----- nvinfo : EIATTR_MERCURY_ISA_VERSION
	.align		4
        /*0030*/ 	.byte	0x03, 0x5f
        /*0032*/ 	.short	0x0101


	//----- nvinfo : EIATTR_VRC_CTA_INIT_COUNT
	.align		4
        /*0034*/ 	.byte	0x02, 0x4a
	.zero		1
	.zero		1


	//----- nvinfo : EIATTR_EXIT_INSTR_OFFSETS
	.align		4
        /*0038*/ 	.byte	0x04, 0x1c
        /*003a*/ 	.short	(.L_82 - .L_81)


	//   ....[0]....
.L_81:
        /*003c*/ 	.word	0x00000070


	//   ....[1]....
        /*0040*/ 	.word	0x000000e0


	//----- nvinfo : EIATTR_CBANK_PARAM_SIZE
	.align		4
.L_82:
        /*0044*/ 	.byte	0x03, 0x19
        /*0046*/ 	.short	0x000c


	//----- nvinfo : EIATTR_PARAM_CBANK
	.align		4
        /*0048*/ 	.byte	0x04, 0x0a
        /*004a*/ 	.short	(.L_84 - .L_83)
	.align		4
.L_83:
        /*004c*/ 	.word	index@(.nv.constant0._Z10scaleArrayPfi)
        /*0050*/ 	.short	0x0380
        /*0052*/ 	.short	0x000c


	//----- nvinfo : EIATTR_SW_WAR
	.align		4
.L_84:
        /*0054*/ 	.byte	0x04, 0x36
        /*0056*/ 	.short	(.L_86 - .L_85)
.L_85:
        /*0058*/ 	.word	0x00000008
.L_86:


//--------------------- .nv.callgraph             --------------------------
	.section	.nv.callgraph,"",@"SHT_CUDA_CALLGRAPH"
	.align	4
	.sectionentsize	8
	.align		4
        /*0000*/ 	.word	0x00000000
	.align		4
        /*0004*/ 	.word	0xffffffff
	.align		4
        /*0008*/ 	.word	0x00000000
	.align		4
        /*000c*/ 	.word	0xfffffffe
	.align		4
        /*0010*/ 	.word	0x00000000
	.align		4
        /*0014*/ 	.word	0xfffffffd
	.align		4
        /*0018*/ 	.word	0x00000000
	.align		4
        /*001c*/ 	.word	0xfffffffc


//--------------------- .nv.constant4             --------------------------
	.section	.nv.constant4,"a",@progbits
	.align	8
	.align		8
.nv.constant4:
        /*0000*/ 	.dword	precalc_xorwow_matrix
	.align		8
        /*0008*/ 	.dword	precalc_xorwow_offset_matrix
	.align		8
        /*0010*/ 	.dword	mrg32k3aM1
	.align		8
        /*0018*/ 	.dword	mrg32k3aM2
	.align		8
        /*0020*/ 	.dword	mrg32k3aM1SubSeq
	.align		8
        /*0028*/ 	.dword	mrg32k3aM2SubSeq
	.align		8
        /*0030*/ 	.dword	mrg32k3aM1Seq
	.align		8
        /*0038*/ 	.dword	mrg32k3aM2Seq


//--------------------- .nv.constant3             --------------------------
	.section	.nv.constant3,"a",@progbits
	.align	8
.nv.constant3:
	.type		__cr_lgamma_table,@object
	.size		__cr_lgamma_table,(.L_8 - __cr_lgamma_table)
__cr_lgamma_table:
        /*0000*/ 	.byte	0x00, 0x00, 0x00, 0x00, 0x00, 0x00, 0x00, 0x00, 0x00, 0x00, 0x00, 0x00, 0x00, 0x00, 0x00, 0x00
        /*0010*/ 	.byte	0xef, 0x39, 0xfa, 0xfe, 0x42, 0x2e, 0xe6, 0x3f, 0x02, 0x20, 0x2a, 0xfa, 0x0b, 0xab, 0xfc, 0x3f
        /*0020*/ 	.byte	0xf9, 0x2c, 0x92, 0x7c, 0xa7, 0x6c, 0x09, 0x40, 0xc9, 0x79, 0x44, 0x3c, 0x64, 0x26, 0x13, 0x40
        /*0030*/ 	.byte	0xca, 0x01, 0xcf, 0x3a, 0x27, 0x51, 0x1a, 0x40, 0x30, 0xcc, 0x2d, 0xf3, 0xe1, 0x0c, 0x21, 0x40
        /*0040*/ 	.byte	0x0d, 0xb7, 0xfc, 0x82, 0x8e, 0x35, 0x25, 0x40
.L_8:


//--------------------- .text._Z17outOfBoundsKernelPfi --------------------------
	.section	.text._Z17outOfBoundsKernelPfi,"ax",@progbits
	.align	128
        .global         _Z17outOfBoundsKernelPfi
        .type           _Z17outOfBoundsKernelPfi,@function
        .size           _Z17outOfBoundsKernelPfi,(.L_x_18 - _Z17outOfBoundsKernelPfi)
        .other          _Z17outOfBoundsKernelPfi,@"STO_CUDA_ENTRY STV_DEFAULT"
_Z17outOfBoundsKernelPfi:
.text._Z17outOfBoundsKernelPfi:
[----:B------:R-:W-:Y:S01]  /*0000*/  LDC R1, c[0x0][0x37c] ;  /* 0x0000df00ff017b82 */ /* 0x000fe20000000800 */
[----:B------:R-:W0:Y:S07]  /*0010*/  S2R R5, SR_TID.X ;  /* 0x0000000000057919 */ /* 0x000e2e0000002100 */
[----:B------:R-:W0:Y:S01]  /*0020*/  S2UR UR6, SR_CTAID.X ;  /* 0x00000000000679c3 */ /* 0x000e220000002500 */
[----:B------:R-:W1:Y:S07]  /*0030*/  LDCU.64 UR4, c[0x0][0x358] ;  /* 0x00006b00ff0477ac */ /* 0x000e6e0008000a00 */
[----:B------:R-:W0:Y:S08]  /*0040*/  LDC R0, c[0x0][0x360] ;  /* 0x0000d800ff007b82 */ /* 0x000e300000000800 */
[----:B------:R-:W2:Y:S08]  /*0050*/  LDC R7, c[0x0][0x388] ;  /* 0x0000e200ff077b82 */ /* 0x000eb00000000800 */
[----:B------:R-:W3:Y:S01]  /*0060*/  LDC.64 R2, c[0x0][0x380] ;  /* 0x0000e000ff027b82 */ /* 0x000ee20000000a00 */
[----:B0-----:R-:W-:-:S05]  /*0070*/  IMAD R0, R0, UR6, R5 ;  /* 0x0000000600007c24 */ /* 0x001fca000f8e0205 */
[----:B--2---:R-:W-:Y:S01]  /*0080*/  IADD3 R5, PT, PT, R0, 0x64, R7 ;  /* 0x0000006400057810 */ /* 0x004fe20007ffe007 */
[----:B------:R-:W-:-:S04]  /*0090*/  HFMA2 R7, -RZ, RZ, 3.078125, 0 ;  /* 0x42280000ff077431 */ /* 0x000fc800000001ff */
[----:B---3--:R-:W-:-:S05]  /*00a0*/  IMAD.WIDE R2, R5, 0x4, R2 ;  /* 0x0000000405027825 */ /* 0x008fca00078e0202 */
[----:B-1----:R-:W-:Y:S01]  /*00b0*/  STG.E desc[UR4][R2.64], R7 ;  /* 0x0000000702007986 */ /* 0x002fe2000c101904 */
[----:B------:R-:W-:Y:S05]  /*00c0*/  EXIT ;  /* 0x000000000000794d */ /* 0x000fea0003800000 */
.L_x_0:
[----:B------:R-:W-:-:S00]  /*00d0*/  BRA `(.L_x_0) ;  /* 0xfffffffc00fc7947 */ /* 0x000fc0000383ffff */
[----:B------:R-:W-:-:S00]  /*00e0*/  NOP ;  /* 0x0000000000007918 */ /* 0x000fc00000000000 */
        /* <DEDUP_REMOVED lines=9> */
.L_x_18:


//--------------------- .text._Z16monteCarloKernelPiim --------------------------
	.section	.text._Z16monteCarloKernelPiim,"ax",@progbits
	.align	128
        .global         _Z16monteCarloKernelPiim
        .type           _Z16monteCarloKernelPiim,@function
        .size           _Z16monteCarloKernelPiim,(.L_x_19 - _Z16monteCarloKernelPiim)
        .other          _Z16monteCarloKernelPiim,@"STO_CUDA_ENTRY STV_DEFAULT"
_Z16monteCarloKernelPiim:
.text._Z16monteCarloKernelPiim:
[----:B------:R-:W0:Y:S08]  /*0000*/  LDC R1, c[0x0][0x37c] ;  /* 0x0000df00ff017b82 */ /* 0x000e300000000800 */
[----:B------:R-:W1:Y:S01]  /*0010*/  LDC.64 R2, c[0x0][0x390] ;  /* 0x0000e400ff027b82 */ /* 0x000e620000000a00 */
[----:B------:R-:W2:Y:S01]  /*0020*/  S2R R9, SR_TID.X ;  /* 0x0000000000097919 */ /* 0x000ea20000002100 */
[----:B0-----:R-:W-:Y:S01]  /*0030*/  VIADD R1, R1, 0xffffffd0 ;  /* 0xffffffd001017836 */ /* 0x001fe20000000000 */
[----:B------:R-:W0:Y:S01]  /*0040*/  LDCU.64 UR8, c[0x0][0x358] ;  /* 0x00006b00ff0877ac */ /* 0x000e220008000a00 */
[----:B------:R-:W-:Y:S04]  /*0050*/  BSSY.RECONVERGENT B0, `(.L_x_1) ;  /* 0x0000262000007945 */ /* 0x000fe80003800200 */
[----:B------:R-:W2:Y:S08]  /*0060*/  S2UR UR4, SR_CTAID.X ;  /* 0x00000000000479c3 */ /* 0x000eb00000002500 */
[----:B------:R-:W2:Y:S01]  /*0070*/  LDC R12, c[0x0][0x360] ;  /* 0x0000d800ff0c7b82 */ /* 0x000ea20000000800 */
[----:B-1----:R-:W-:-:S02]  /*0080*/  LOP3.LUT R0, R2, 0xaad26b49, RZ, 0x3c, !PT ;  /* 0xaad26b4902007812 */ /* 0x002fc400078e3cff */
[----:B------:R-:W-:-:S03]  /*0090*/  LOP3.LUT R2, R3, 0xf7dcefdd, RZ, 0x3c, !PT ;  /* 0xf7dcefdd03027812 */ /* 0x000fc600078e3cff */
[----:B------:R-:W-:Y:S02]  /*00a0*/  IMAD R0, R0, 0x4182bed5, RZ ;  /* 0x4182bed500007824 */ /* 0x000fe400078e02ff */
[----:B------:R-:W-:Y:S02]  /*00b0*/  IMAD R3, R2, -0x658354e5, RZ ;  /* 0x9a7cab1b02037824 */ /* 0x000fe400078e02ff */
[C---:B------:R-:W-:Y:S01]  /*00c0*/  VIADD R7, R0.reuse, 0x75bcd15 ;  /* 0x075bcd1500077836 */ /* 0x040fe20000000000 */
[C---:B------:R-:W-:Y:S01]  /*00d0*/  LOP3.LUT R4, R0.reuse, 0x159a55e5, RZ, 0x3c, !PT ;  /* 0x159a55e500047812 */ /* 0x040fe200078e3cff */
[C---:B------:R-:W-:Y:S01]  /*00e0*/  VIADD R5, R3.reuse, 0x1f123bb5 ;  /* 0x1f123bb503057836 */ /* 0x040fe20000000000 */
[C---:B------:R-:W-:Y:S02]  /*00f0*/  IADD3 R6, PT, PT, R0.reuse, 0x64f0c9, R3 ;  /* 0x0064f0c900067810 */ /* 0x040fe40007ffe003 */
[----:B------:R-:W-:Y:S01]  /*0100*/  LOP3.LUT R2, R3, 0x5491333, RZ, 0x3c, !PT ;  /* 0x0549133303027812 */ /* 0x000fe200078e3cff */
[----:B------:R-:W-:Y:S01]  /*0110*/  VIADD R3, R0, 0x583f19 ;  /* 0x00583f1900037836 */ /* 0x000fe20000000000 */
[----:B------:R1:W-:Y:S01]  /*0120*/  STL.64 [R1+0x8], R4 ;  /* 0x0000080401007387 */ /* 0x0003e20000100a00 */
[----:B--2---:R-:W-:-:S03]  /*0130*/  IMAD R0, R12, UR4, R9 ;  /* 0x000000040c007c24 */ /* 0x004fc6000f8e0209 */
[----:B------:R1:W-:Y:S02]  /*0140*/  STL.64 [R1], R6 ;  /* 0x0000000601007387 */ /* 0x0003e40000100a00 */
[----:B------:R-:W-:Y:S02]  /*0150*/  ISETP.NE.AND P0, PT, R0, RZ, PT ;  /* 0x000000ff0000720c */ /* 0x000fe40003f05270 */
[----:B------:R1:W-:Y:S11]  /*0160*/  STL.64 [R1+0x10], R2 ;  /* 0x0000100201007387 */ /* 0x0003f60000100a00 */
[----:B0-----:R-:W-:Y:S05]  /*0170*/  @!P0 BRA `(.L_x_2) ;  /* 0x00000024003c8947 */ /* 0x001fea0003800000 */
[--C-:B------:R-:W-:Y:S01]  /*0180*/  SHF.R.S32.HI R15, RZ, 0x1f, R0.reuse ;  /* 0x0000001fff0f7819 */ /* 0x100fe20000011400 */
[----:B------:R-:W-:Y:S02]  /*0190*/  IMAD.MOV.U32 R14, RZ, RZ, R0 ;  /* 0x000000ffff0e7224 */ /* 0x000fe400078e0000 */
[----:B------:R-:W-:-:S07]  /*01a0*/  IMAD.MOV.U32 R13, RZ, RZ, RZ ;  /* 0x000000ffff0d7224 */ /* 0x000fce00078e00ff */
.L_x_11:
[----:B-1----:R-:W-:Y:S01]  /*01b0*/  LOP3.LUT R6, R14, 0x3, RZ, 0xc0, !PT ;  /* 0x000000030e067812 */ /* 0x002fe200078ec0ff */
[----:B------:R-:W-:Y:S03]  /*01c0*/  BSSY.RECONVERGENT B1, `(.L_x_3) ;  /* 0x0000244000017945 */ /* 0x000fe60003800200 */
[----:B------:R-:W-:-:S04]  /*01d0*/  ISETP.NE.U32.AND P0, PT, R6, RZ, PT ;  /* 0x000000ff0600720c */ /* 0x000fc80003f05070 */
[----:B------:R-:W-:-:S13]  /*01e0*/  ISETP.NE.AND.EX P0, PT, RZ, RZ, PT, P0 ;  /* 0x000000ffff00720c */ /* 0x000fda0003f05300 */
[----:B0-----:R-:W-:Y:S05]  /*01f0*/  @!P0 BRA `(.L_x_4) ;  /* 0x0000002400008947 */ /* 0x001fea0003800000 */
[----:B------:R-:W0:Y:S01]  /*0200*/  LDC.64 R8, c[0x4][RZ] ;  /* 0x01000000ff087b82 */ /* 0x000e220000000a00 */
[----:B------:R-:W-:Y:S02]  /*0210*/  CS2R R6, SRZ ;  /* 0x0000000000067805 */ /* 0x000fe4000001ff00 */
[----:B------:R-:W-:Y:S02]  /*0220*/  CS2R R2, SRZ ;  /* 0x0000000000027805 */ /* 0x000fe4000001ff00 */
[----:B------:R-:W-:Y:S01]  /*0230*/  CS2R R4, SRZ ;  /* 0x0000000000047805 */ /* 0x000fe2000001ff00 */
[----:B0-----:R-:W-:-:S07]  /*0240*/  IMAD.WIDE.U32 R8, R13, 0xc80, R8 ;  /* 0x00000c800d087825 */ /* 0x001fce00078e0008 */
.L_x_6:
[----:B------:R-:W-:-:S06]  /*0250*/  IMAD R16, R6, 0x4, R1 ;  /* 0x0000000406107824 */ /* 0x000fcc00078e0201 */
[----:B------:R-:W5:Y:S01]  /*0260*/  LDL R16, [R16+0x4] ;  /* 0x0000040010107983 */ /* 0x000f620000100800 */
[----:B------:R-:W-:-:S05]  /*0270*/  UMOV UR4, URZ ;  /* 0x000000ff00047c82 */ /* 0x000fca0008000000 */
.L_x_5:
[----:B-----5:R-:W-:Y:S01]  /*0280*/  SHF.R.U32.HI R21, RZ, UR4, R16 ;  /* 0x00000004ff157c19 */ /* 0x020fe20008011610 */
[----:B------:R-:W-:-:S03]  /*0290*/  IMAD.SHL.U32 R10, R6, 0x20, RZ ;  /* 0x00000020060a7824 */ /* 0x000fc600078e00ff */
[----:B------:R-:W-:Y:S01]  /*02a0*/  LOP3.LUT R11, R21, 0x1, RZ, 0xc0, !PT ;  /* 0x00000001150b7812 */ /* 0x000fe200078ec0ff */
[----:B------:R-:W-:-:S03]  /*02b0*/  VIADD R10, R10, UR4 ;  /* 0x000000040a0a7c36 */ /* 0x000fc60008000000 */
[----:B------:R-:W-:Y:S01]  /*02c0*/  ISETP.NE.U32.AND P0, PT, R11, 0x1, PT ;  /* 0x000000010b00780c */ /* 0x000fe20003f05070 */
[----:B------:R-:W-:-:S03]  /*02d0*/  IMAD R11, R10, 0x5, RZ ;  /* 0x000000050a0b7824 */ /* 0x000fc600078e02ff */
[----:B------:R-:W-:Y:S01]  /*02e0*/  R2P PR, R21, 0x7e ;  /* 0x0000007e15007804 */ /* 0x000fe20000000000 */
[----:B------:R-:W-:-:S08]  /*02f0*/  IMAD.WIDE.U32 R10, R11, 0x4, R8 ;  /* 0x000000040b0a7825 */ /* 0x000fd000078e0008 */
[----:B------:R-:W2:Y:S04]  /*0300*/  @!P0 LDG.E R20, desc[UR8][R10.64+0x10] ;  /* 0x000010080a148981 */ /* 0x000ea8000c1e1900 */
[----:B------:R-:W3:Y:S04]  /*0310*/  @P1 LDG.E R22, desc[UR8][R10.64+0x24] ;  /* 0x000024080a161981 */ /* 0x000ee8000c1e1900 */
[----:B------:R-:W4:Y:S04]  /*0320*/  @P2 LDG.E R24, desc[UR8][R10.64+0x38] ;  /* 0x000038080a182981 */ /* 0x000f28000c1e1900 */
[----:B------:R-:W4:Y:S04]  /*0330*/  @P3 LDG.E R26, desc[UR8][R10.64+0x4c] ;  /* 0x00004c080a1a3981 */ /* 0x000f28000c1e1900 */
[----:B------:R-:W4:Y:S04]  /*0340*/  @P4 LDG.E R28, desc[UR8][R10.64+0x60] ;  /* 0x000060080a1c4981 */ /* 0x000f28000c1e1900 */
[----:B------:R-:W4:Y:S04]  /*0350*/  @!P0 LDG.E R18, desc[UR8][R10.64] ;  /* 0x000000080a128981 */ /* 0x000f28000c1e1900 */
[----:B------:R-:W4:Y:S04]  /*0360*/  @!P0 LDG.E R17, desc[UR8][R10.64+0x4] ;  /* 0x000004080a118981 */ /* 0x000f28000c1e1900 */
[----:B------:R-:W4:Y:S04]  /*0370*/  @P5 LDG.E R19, desc[UR8][R10.64+0x74] ;  /* 0x000074080a135981 */ /* 0x000f28000c1e1900 */
[----:B------:R-:W4:Y:S04]  /*0380*/  @P1 LDG.E R23, desc[UR8][R10.64+0x20] ;  /* 0x000020080a171981 */ /* 0x000f28000c1e1900 */
[----:B------:R-:W4:Y:S01]  /*0390*/  @P3 LDG.E R25, desc[UR8][R10.64+0x48] ;  /* 0x000048080a193981 */ /* 0x000f22000c1e1900 */
[----:B--2---:R-:W-:-:S03]  /*03a0*/  @!P0 LOP3.LUT R3, R3, R20, RZ, 0x3c, !PT ;  /* 0x0000001403038212 */ /* 0x004fc600078e3cff */
[----:B------:R-:W2:Y:S01]  /*03b0*/  @P1 LDG.E R20, desc[UR8][R10.64+0x14] ;  /* 0x000014080a141981 */ /* 0x000ea2000c1e1900 */
[----:B---3--:R-:W-:-:S03]  /*03c0*/  @P1 LOP3.LUT R3, R3, R22, RZ, 0x3c, !PT ;  /* 0x0000001603031212 */ /* 0x008fc600078e3cff */
[----:B------:R-:W3:Y:S01]  /*03d0*/  @P1 LDG.E R22, desc[UR8][R10.64+0x1c] ;  /* 0x00001c080a161981 */ /* 0x000ee2000c1e1900 */
[----:B----4-:R-:W-:-:S03]  /*03e0*/  @P2 LOP3.LUT R3, R3, R24, RZ, 0x3c, !PT ;  /* 0x0000001803032212 */ /* 0x010fc600078e3cff */
[----:B------:R-:W4:Y:S01]  /*03f0*/  @P2 LDG.E R24, desc[UR8][R10.64+0x28] ;  /* 0x000028080a182981 */ /* 0x000f22000c1e1900 */
[----:B------:R-:W-:-:S03]  /*0400*/  @P3 LOP3.LUT R3, R3, R26, RZ, 0x3c, !PT ;  /* 0x0000001a03033212 */ /* 0x000fc600078e3cff */
[----:B------:R-:W3:Y:S01]  /*0410*/  @P6 LDG.E R26, desc[UR8][R10.64+0x88] ;  /* 0x000088080a1a6981 */ /* 0x000ee2000c1e1900 */
[----:B------:R-:W-:Y:S02]  /*0420*/  @P4 LOP3.LUT R3, R3, R28, RZ, 0x3c, !PT ;  /* 0x0000001c03034212 */ /* 0x000fe400078e3cff */
[----:B------:R-:W-:Y:S02]  /*0430*/  @!P0 LOP3.LUT R7, R7, R18, RZ, 0x3c, !PT ;  /* 0x0000001207078212 */ /* 0x000fe400078e3cff */
[----:B------:R-:W3:Y:S01]  /*0440*/  @!P0 LDG.E R18, desc[UR8][R10.64+0x8] ;  /* 0x000008080a128981 */ /* 0x000ee2000c1e1900 */
[----:B------:R-:W-:-:S03]  /*0450*/  @!P0 LOP3.LUT R4, R4, R17, RZ, 0x3c, !PT ;  /* 0x0000001104048212 */ /* 0x000fc600078e3cff */
[----:B------:R-:W3:Y:S01]  /*0460*/  @!P0 LDG.E R17, desc[UR8][R10.64+0xc] ;  /* 0x00000c080a118981 */ /* 0x000ee2000c1e1900 */
[----:B------:R-:W-:-:S03]  /*0470*/  @P5 LOP3.LUT R3, R3, R19, RZ, 0x3c, !PT ;  /* 0x0000001303035212 */ /* 0x000fc600078e3cff */
[----:B------:R-:W3:Y:S01]  /*0480*/  @P1 LDG.E R19, desc[UR8][R10.64+0x18] ;  /* 0x000018080a131981 */ /* 0x000ee2000c1e1900 */
[----:B--2---:R-:W-:-:S03]  /*0490*/  @P1 LOP3.LUT R7, R7, R20, RZ, 0x3c, !PT ;  /* 0x0000001407071212 */ /* 0x004fc600078e3cff */
[----:B------:R-:W2:Y:S01]  /*04a0*/  @P3 LDG.E R20, desc[UR8][R10.64+0x3c] ;  /* 0x00003c080a143981 */ /* 0x000ea2000c1e1900 */
[----:B----4-:R-:W-:-:S03]  /*04b0*/  @P2 LOP3.LUT R7, R7, R24, RZ, 0x3c, !PT ;  /* 0x0000001807072212 */ /* 0x010fc600078e3cff */
[----:B------:R-:W4:Y:S01]  /*04c0*/  @P4 LDG.E R24, desc[UR8][R10.64+0x50] ;  /* 0x000050080a184981 */ /* 0x000f22000c1e1900 */
[----:B---3--:R-:W-:-:S03]  /*04d0*/  @!P0 LOP3.LUT R5, R5, R18, RZ, 0x3c, !PT ;  /* 0x0000001205058212 */ /* 0x008fc600078e3cff */
[----:B------:R-:W3:Y:S01]  /*04e0*/  @P2 LDG.E R18, desc[UR8][R10.64+0x30] ;  /* 0x000030080a122981 */ /* 0x000ee2000c1e1900 */
[----:B------:R-:W-:-:S03]  /*04f0*/  @!P0 LOP3.LUT R2, R2, R17, RZ, 0x3c, !PT ;  /* 0x0000001102028212 */ /* 0x000fc600078e3cff */
[----:B------:R-:W3:Y:S01]  /*0500*/  @P2 LDG.E R17, desc[UR8][R10.64+0x2c] ;  /* 0x00002c080a112981 */ /* 0x000ee2000c1e1900 */
[----:B------:R-:W-:-:S03]  /*0510*/  @P1 LOP3.LUT R4, R4, R19, RZ, 0x3c, !PT ;  /* 0x0000001304041212 */ /* 0x000fc600078e3cff */
[----:B------:R-:W3:Y:S01]  /*0520*/  @P2 LDG.E R19, desc[UR8][R10.64+0x34] ;  /* 0x000034080a132981 */ /* 0x000ee2000c1e1900 */
[----:B------:R-:W-:Y:S02]  /*0530*/  @P1 LOP3.LUT R5, R5, R22, RZ, 0x3c, !PT ;  /* 0x0000001605051212 */ /* 0x000fe400078e3cff */
[----:B------:R-:W-:Y:S01]  /*0540*/  @P1 LOP3.LUT R2, R2, R23, RZ, 0x3c, !PT ;  /* 0x0000001702021212 */ /* 0x000fe200078e3cff */
[----:B------:R-:W3:Y:S04]  /*0550*/  @P3 LDG.E R22, desc[UR8][R10.64+0x44] ;  /* 0x000044080a163981 */ /* 0x000ee8000c1e1900 */
[----:B------:R-:W3:Y:S01]  /*0560*/  @P3 LDG.E R23, desc[UR8][R10.64+0x40] ;  /* 0x000040080a173981 */ /* 0x000ee2000c1e1900 */
[----:B--2---:R-:W-:-:S03]  /*0570*/  @P3 LOP3.LUT R7, R7, R20, RZ, 0x3c, !PT ;  /* 0x0000001407073212 */ /* 0x004fc600078e3cff */
[----:B------:R-:W2:Y:S01]  /*0580*/  @P5 LDG.E R20, desc[UR8][R10.64+0x64] ;  /* 0x000064080a145981 */ /* 0x000ea2000c1e1900 */
[----:B----4-:R-:W-:-:S03]  /*0590*/  @P4 LOP3.LUT R7, R7, R24, RZ, 0x3c, !PT ;  /* 0x0000001807074212 */ /* 0x010fc600078e3cff */
[----:B------:R-:W4:Y:S01]  /*05a0*/  @P6 LDG.E R24, desc[UR8][R10.64+0x78] ;  /* 0x000078080a186981 */ /* 0x000f22000c1e1900 */
[----:B---3--:R-:W-:-:S03]  /*05b0*/  @P2 LOP3.LUT R5, R5, R18, RZ, 0x3c, !PT ;  /* 0x0000001205052212 */ /* 0x008fc600078e3cff */
[----:B------:R-:W3:Y:S01]  /*05c0*/  @P4 LDG.E R18, desc[UR8][R10.64+0x58] ;  /* 0x000058080a124981 */ /* 0x000ee2000c1e1900 */
[----:B------:R-:W-:-:S03]  /*05d0*/  @P2 LOP3.LUT R4, R4, R17, RZ, 0x3c, !PT ;  /* 0x0000001104042212 */ /* 0x000fc600078e3cff */
[----:B------:R-:W3:Y:S01]  /*05e0*/  @P4 LDG.E R17, desc[UR8][R10.64+0x54] ;  /* 0x000054080a114981 */ /* 0x000ee2000c1e1900 */
[----:B------:R-:W-:-:S03]  /*05f0*/  @P2 LOP3.LUT R2, R2, R19, RZ, 0x3c, !PT ;  /* 0x0000001302022212 */ /* 0x000fc600078e3cff */
[----:B------:R-:W3:Y:S01]  /*0600*/  @P4 LDG.E R19, desc[UR8][R10.64+0x5c] ;  /* 0x00005c080a134981 */ /* 0x000ee2000c1e1900 */
[----:B------:R-:W-:Y:S02]  /*0610*/  @P3 LOP3.LUT R5, R5, R22, RZ, 0x3c, !PT ;  /* 0x0000001605053212 */ /* 0x000fe400078e3cff */
[----:B------:R-:W-:Y:S01]  /*0620*/  @P3 LOP3.LUT R2, R2, R25, RZ, 0x3c, !PT ;  /* 0x0000001902023212 */ /* 0x000fe200078e3cff */
[----:B------:R-:W3:Y:S01]  /*0630*/  @P5 LDG.E R22, desc[UR8][R10.64+0x6c] ;  /* 0x00006c080a165981 */ /* 0x000ee2000c1e1900 */
[----:B------:R-:W-:-:S03]  /*0640*/  @P3 LOP3.LUT R4, R4, R23, RZ, 0x3c, !PT ;  /* 0x0000001704043212 */ /* 0x000fc600078e3cff */
[----:B------:R-:W3:Y:S04]  /*0650*/  @P5 LDG.E R23, desc[UR8][R10.64+0x68] ;  /* 0x000068080a175981 */ /* 0x000ee8000c1e1900 */
[----:B------:R-:W3:Y:S01]  /*0660*/  @P5 LDG.E R25, desc[UR8][R10.64+0x70] ;  /* 0x000070080a195981 */ /* 0x000ee2000c1e1900 */
[----:B------:R-:W-:Y:S02]  /*0670*/  LOP3.LUT P0, RZ, R21, 0x80, RZ, 0xc0, !PT ;  /* 0x0000008015ff7812 */ /* 0x000fe4000780c0ff */
[----:B--2---:R-:W-:-:S11]  /*0680*/  @P5 LOP3.LUT R7, R7, R20, RZ, 0x3c, !PT ;  /* 0x0000001407075212 */ /* 0x004fd600078e3cff */
        /* <DEDUP_REMOVED lines=15> */
[----:B------:R-:W-:Y:S02]  /*0780*/  @P6 LOP3.LUT R3, R3, R26, RZ, 0x3c, !PT ;  /* 0x0000001a03036212 */ /* 0x000fe400078e3cff */
[----:B--2---:R-:W-:Y:S02]  /*0790*/  @P0 LOP3.LUT R7, R7, R20, RZ, 0x3c, !PT ;  /* 0x0000001407070212 */ /* 0x004fe400078e3cff */
[----:B----4-:R-:W-:Y:S02]  /*07a0*/  @P0 LOP3.LUT R3, R3, R24, RZ, 0x3c, !PT ;  /* 0x0000001803030212 */ /* 0x010fe400078e3cff */
[----:B---3--:R-:W-:Y:S02]  /*07b0*/  @P6 LOP3.LUT R5, R5, R18, RZ, 0x3c, !PT ;  /* 0x0000001205056212 */ /* 0x008fe400078e3cff */
[----:B------:R-:W-:Y:S02]  /*07c0*/  @P6 LOP3.LUT R4, R4, R17, RZ, 0x3c, !PT ;  /* 0x0000001104046212 */ /* 0x000fe400078e3cff */
[----:B------:R-:W-:-:S02]  /*07d0*/  @P6 LOP3.LUT R2, R2, R19, RZ, 0x3c, !PT ;  /* 0x0000001302026212 */ /* 0x000fc400078e3cff */
[----:B------:R-:W-:Y:S02]  /*07e0*/  @P0 LOP3.LUT R5, R5, R22, RZ, 0x3c, !PT ;  /* 0x0000001605050212 */ /* 0x000fe400078e3cff */
[----:B------:R-:W-:Y:S02]  /*07f0*/  @P0 LOP3.LUT R4, R4, R23, RZ, 0x3c, !PT ;  /* 0x0000001704040212 */ /* 0x000fe400078e3cff */
[----:B------:R-:W-:Y:S02]  /*0800*/  @P0 LOP3.LUT R2, R2, R25, RZ, 0x3c, !PT ;  /* 0x0000001902020212 */ /* 0x000fe400078e3cff */
[----:B------:R-:W-:-:S13]  /*0810*/  R2P PR, R21.B1, 0x7f ;  /* 0x0000007f15007804 */ /* 0x000fda0000001000 */
[----:B------:R-:W2:Y:S04]  /*0820*/  @P0 LDG.E R18, desc[UR8][R10.64+0xa0] ;  /* 0x0000a0080a120981 */ /* 0x000ea8000c1e1900 */
[----:B------:R-:W3:Y:S04]  /*0830*/  @P0 LDG.E R17, desc[UR8][R10.64+0xa4] ;  /* 0x0000a4080a110981 */ /* 0x000ee8000c1e1900 */
[----:B------:R-:W4:Y:S04]  /*0840*/  @P0 LDG.E R20, desc[UR8][R10.64+0xa8] ;  /* 0x0000a8080a140981 */ /* 0x000f28000c1e1900 */
[----:B------:R-:W4:Y:S04]  /*0850*/  @P0 LDG.E R19, desc[UR8][R10.64+0xac] ;  /* 0x0000ac080a130981 */ /* 0x000f28000c1e1900 */
[----:B------:R-:W4:Y:S04]  /*0860*/  @P0 LDG.E R22, desc[UR8][R10.64+0xb0] ;  /* 0x0000b0080a160981 */ /* 0x000f28000c1e1900 */
[----:B------:R-:W4:Y:S04]  /*0870*/  @P1 LDG.E R24, desc[UR8][R10.64+0xb4] ;  /* 0x0000b4080a181981 */ /* 0x000f28000c1e1900 */
[----:B------:R-:W4:Y:S04]  /*0880*/  @P1 LDG.E R26, desc[UR8][R10.64+0xbc] ;  /* 0x0000bc080a1a1981 */ /* 0x000f28000c1e1900 */
[----:B------:R-:W4:Y:S04]  /*0890*/  @P1 LDG.E R23, desc[UR8][R10.64+0xb8] ;  /* 0x0000b8080a171981 */ /* 0x000f28000c1e1900 */
[----:B------:R-:W4:Y:S04]  /*08a0*/  @P1 LDG.E R28, desc[UR8][R10.64+0xc4] ;  /* 0x0000c4080a1c1981 */ /* 0x000f28000c1e1900 */
[----:B------:R-:W4:Y:S01]  /*08b0*/  @P1 LDG.E R25, desc[UR8][R10.64+0xc0] ;  /* 0x0000c0080a191981 */ /* 0x000f22000c1e1900 */
[----:B--2---:R-:W-:-:S03]  /*08c0*/  @P0 LOP3.LUT R7, R7, R18, RZ, 0x3c, !PT ;  /* 0x0000001207070212 */ /* 0x004fc600078e3cff */
[----:B------:R-:W2:Y:S01]  /*08d0*/  @P2 LDG.E R18, desc[UR8][R10.64+0xc8] ;  /* 0x0000c8080a122981 */ /* 0x000ea2000c1e1900 */
[----:B---3--:R-:W-:-:S03]  /*08e0*/  @P0 LOP3.LUT R4, R4, R17, RZ, 0x3c, !PT ;  /* 0x0000001104040212 */ /* 0x008fc600078e3cff */
[----:B------:R-:W3:Y:S01]  /*08f0*/  @P2 LDG.E R17, desc[UR8][R10.64+0xcc] ;  /* 0x0000cc080a112981 */ /* 0x000ee2000c1e1900 */
[----:B----4-:R-:W-:-:S03]  /*0900*/  @P0 LOP3.LUT R5, R5, R20, RZ, 0x3c, !PT ;  /* 0x0000001405050212 */ /* 0x010fc600078e3cff */
[----:B------:R-:W4:Y:S01]  /*0910*/  @P3 LDG.E R20, desc[UR8][R10.64+0xec] ;  /* 0x0000ec080a143981 */ /* 0x000f22000c1e1900 */
[----:B------:R-:W-:-:S03]  /*0920*/  @P0 LOP3.LUT R2, R2, R19, RZ, 0x3c, !PT ;  /* 0x0000001302020212 */ /* 0x000fc600078e3cff */
[----:B------:R-:W4:Y:S01]  /*0930*/  @P2 LDG.E R19, desc[UR8][R10.64+0xd4] ;  /* 0x0000d4080a132981 */ /* 0x000f22000c1e1900 */
[----:B------:R-:W-:Y:S02]  /*0940*/  @P0 LOP3.LUT R3, R3, R22, RZ, 0x3c, !PT ;  /* 0x0000001603030212 */ /* 0x000fe400078e3cff */
[----:B------:R-:W-:Y:S01]  /*0950*/  LOP3.LUT P0, RZ, R21, 0x8000, RZ, 0xc0, !PT ;  /* 0x0000800015ff7812 */ /* 0x000fe2000780c0ff */
[----:B------:R-:W4:Y:S01]  /*0960*/  @P2 LDG.E R22, desc[UR8][R10.64+0xd0] ;  /* 0x0000d0080a162981 */ /* 0x000f22000c1e1900 */
[----:B------:R-:W-:-:S03]  /*0970*/  @P1 LOP3.LUT R7, R7, R24, RZ, 0x3c, !PT ;  /* 0x0000001807071212 */ /* 0x000fc600078e3cff */
[----:B------:R-:W4:Y:S01]  /*0980*/  @P3 LDG.E R21, desc[UR8][R10.64+0xe0] ;  /* 0x0000e0080a153981 */ /* 0x000f22000c1e1900 */
[----:B------:R-:W-:-:S03]  /*0990*/  @P1 LOP3.LUT R5, R5, R26, RZ, 0x3c, !PT ;  /* 0x0000001a05051212 */ /* 0x000fc600078e3cff */
[----:B------:R-:W4:Y:S01]  /*09a0*/  @P2 LDG.E R24, desc[UR8][R10.64+0xd8] ;  /* 0x0000d8080a182981 */ /* 0x000f22000c1e1900 */
[----:B------:R-:W-:-:S03]  /*09b0*/  @P1 LOP3.LUT R4, R4, R23, RZ, 0x3c, !PT ;  /* 0x0000001704041212 */ /* 0x000fc600078e3cff */
[----:B------:R-:W4:Y:S01]  /*09c0*/  @P3 LDG.E R26, desc[UR8][R10.64+0xdc] ;  /* 0x0000dc080a1a3981 */ /* 0x000f22000c1e1900 */
[----:B------:R-:W-:-:S03]  /*09d0*/  @P1 LOP3.LUT R3, R3, R28, RZ, 0x3c, !PT ;  /* 0x0000001c03031212 */ /* 0x000fc600078e3cff */
[----:B------:R-:W4:Y:S04]  /*09e0*/  @P3 LDG.E R28, desc[UR8][R10.64+0xe4] ;  /* 0x0000e4080a1c3981 */ /* 0x000f28000c1e1900 */
[----:B------:R-:W4:Y:S01]  /*09f0*/  @P3 LDG.E R23, desc[UR8][R10.64+0xe8] ;  /* 0x0000e8080a173981 */ /* 0x000f22000c1e1900 */
[----:B--2---:R-:W-:-:S03]  /*0a00*/  @P2 LOP3.LUT R7, R7, R18, RZ, 0x3c, !PT ;  /* 0x0000001207072212 */ /* 0x004fc600078e3cff */
[----:B------:R-:W2:Y:S01]  /*0a10*/  @P4 LDG.E R18, desc[UR8][R10.64+0xf0] ;  /* 0x0000f0080a124981 */ /* 0x000ea2000c1e1900 */
[----:B---3--:R-:W-:Y:S02]  /*0a20*/  @P2 LOP3.LUT R4, R4, R17, RZ, 0x3c, !PT ;  /* 0x0000001104042212 */ /* 0x008fe400078e3cff */
[----:B------:R-:W-:Y:S01]  /*0a30*/  @P1 LOP3.LUT R2, R2, R25, RZ, 0x3c, !PT ;  /* 0x0000001902021212 */ /* 0x000fe200078e3cff */
[----:B------:R-:W3:Y:S03]  /*0a40*/  @P5 LDG.E R17, desc[UR8][R10.64+0x110] ;  /* 0x000110080a115981 */ /* 0x000ee6000c1e1900 */
[----:B----4-:R-:W-:Y:S02]  /*0a50*/  @P2 LOP3.LUT R2, R2, R19, RZ, 0x3c, !PT ;  /* 0x0000001302022212 */ /* 0x010fe400078e3cff */
[----:B------:R-:W4:Y:S01]  /*0a60*/  @P4 LDG.E R19, desc[UR8][R10.64+0xf4] ;  /* 0x0000f4080a134981 */ /* 0x000f22000c1e1900 */
        /* <DEDUP_REMOVED lines=12> */
[----:B--2---:R-:W-:-:S03]  /*0b30*/  @P4 LOP3.LUT R7, R7, R18, RZ, 0x3c, !PT ;  /* 0x0000001207074212 */ /* 0x004fc600078e3cff */
[----:B------:R-:W2:Y:S01]  /*0b40*/  @P5 LDG.E R18, desc[UR8][R10.64+0x114] ;  /* 0x000114080a125981 */ /* 0x000ea2000c1e1900 */
[----:B------:R-:W-:-:S03]  /*0b50*/  @P3 LOP3.LUT R3, R3, R20, RZ, 0x3c, !PT ;  /* 0x0000001403033212 */ /* 0x000fc600078e3cff */
[----:B------:R-:W2:Y:S01]  /*0b60*/  @P6 LDG.E R20, desc[UR8][R10.64+0x118] ;  /* 0x000118080a146981 */ /* 0x000ea2000c1e1900 */
[----:B----4-:R-:W-:-:S03]  /*0b70*/  @P4 LOP3.LUT R4, R4, R19, RZ, 0x3c, !PT ;  /* 0x0000001304044212 */ /* 0x010fc600078e3cff */
[----:B------:R-:W4:Y:S01]  /*0b80*/  @P6 LDG.E R19, desc[UR8][R10.64+0x11c] ;  /* 0x00011c080a136981 */ /* 0x000f22000c1e1900 */
[----:B---3--:R-:W-:-:S03]  /*0b90*/  @P4 LOP3.LUT R5, R5, R22, RZ, 0x3c, !PT ;  /* 0x0000001605054212 */ /* 0x008fc600078e3cff */
[----:B------:R-:W3:Y:S01]  /*0ba0*/  @P6 LDG.E R22, desc[UR8][R10.64+0x120] ;  /* 0x000120080a166981 */ /* 0x000ee2000c1e1900 */
[----:B------:R-:W-:-:S03]  /*0bb0*/  @P4 LOP3.LUT R2, R2, R21, RZ, 0x3c, !PT ;  /* 0x0000001502024212 */ /* 0x000fc600078e3cff */
[----:B------:R-:W3:Y:S01]  /*0bc0*/  @P0 LDG.E R21, desc[UR8][R10.64+0x130] ;  /* 0x000130080a150981 */ /* 0x000ee2000c1e1900 */
[----:B------:R-:W-:Y:S02]  /*0bd0*/  @P4 LOP3.LUT R3, R3, R24, RZ, 0x3c, !PT ;  /* 0x0000001803034212 */ /* 0x000fe400078e3cff */
[----:B------:R-:W-:Y:S01]  /*0be0*/  @P5 LOP3.LUT R2, R2, R17, RZ, 0x3c, !PT ;  /* 0x0000001102025212 */ /* 0x000fe200078e3cff */
[----:B------:R-:W3:Y:S01]  /*0bf0*/  @P6 LDG.E R24, desc[UR8][R10.64+0x128] ;  /* 0x000128080a186981 */ /* 0x000ee2000c1e1900 */
[----:B------:R-:W-:-:S03]  /*0c00*/  @P5 LOP3.LUT R7, R7, R26, RZ, 0x3c, !PT ;  /* 0x0000001a07075212 */ /* 0x000fc600078e3cff */
[----:B------:R-:W3:Y:S01]  /*0c10*/  @P6 LDG.E R17, desc[UR8][R10.64+0x124] ;  /* 0x000124080a116981 */ /* 0x000ee2000c1e1900 */
[----:B------:R-:W-:-:S03]  /*0c20*/  @P5 LOP3.LUT R5, R5, R28, RZ, 0x3c, !PT ;  /* 0x0000001c05055212 */ /* 0x000fc600078e3cff */
[----:B------:R-:W3:Y:S01]  /*0c30*/  @P0 LDG.E R26, desc[UR8][R10.64+0x12c] ;  /* 0x00012c080a1a0981 */ /* 0x000ee2000c1e1900 */
[----:B------:R-:W-:-:S03]  /*0c40*/  @P5 LOP3.LUT R4, R4, R23, RZ, 0x3c, !PT ;  /* 0x0000001704045212 */ /* 0x000fc600078e3cff */
[----:B------:R-:W3:Y:S04]  /*0c50*/  @P0 LDG.E R28, desc[UR8][R10.64+0x13c] ;  /* 0x00013c080a1c0981 */ /* 0x000ee8000c1e1900 */
[----:B------:R-:W3:Y:S01]  /*0c60*/  @P0 LDG.E R23, desc[UR8][R10.64+0x138] ;  /* 0x000138080a170981 */ /* 0x000ee2000c1e1900 */
[----:B--2---:R-:W-:-:S03]  /*0c70*/  @P5 LOP3.LUT R3, R3, R18, RZ, 0x3c, !PT ;  /* 0x0000001203035212 */ /* 0x004fc600078e3cff */
[----:B------:R-:W2:Y:S01]  /*0c80*/  @P0 LDG.E R18, desc[UR8][R10.64+0x134] ;  /* 0x000134080a120981 */ /* 0x000ea2000c1e1900 */
[----:B------:R-:W-:-:S04]  /*0c90*/  UIADD3 UR4, UPT, UPT, UR4, 0x10, URZ ;  /* 0x0000001004047890 */ /* 0x000fc8000fffe0ff */
[----:B------:R-:W-:Y:S01]  /*0ca0*/  UISETP.NE.AND UP0, UPT, UR4, 0x20, UPT ;  /* 0x000000200400788c */ /* 0x000fe2000bf05270 */
[----:B------:R-:W-:Y:S02]  /*0cb0*/  @P6 LOP3.LUT R7, R7, R20, RZ, 0x3c, !PT ;  /* 0x0000001407076212 */ /* 0x000fe400078e3cff */
[----:B----4-:R-:W-:Y:S02]  /*0cc0*/  @P6 LOP3.LUT R4, R4, R19, RZ, 0x3c, !PT ;  /* 0x0000001304046212 */ /* 0x010fe400078e3cff */
[----:B---3--:R-:W-:Y:S02]  /*0cd0*/  @P6 LOP3.LUT R5, R5, R22, RZ, 0x3c, !PT ;  /* 0x0000001605056212 */ /* 0x008fe400078e3cff */
[----:B------:R-:W-:Y:S02]  /*0ce0*/  @P0 LOP3.LUT R4, R4, R21, RZ, 0x3c, !PT ;  /* 0x0000001504040212 */ /* 0x000fe400078e3cff */
[----:B------:R-:W-:Y:S02]  /*0cf0*/  @P6 LOP3.LUT R3, R3, R24, RZ, 0x3c, !PT ;  /* 0x0000001803036212 */ /* 0x000fe400078e3cff */
[----:B------:R-:W-:-:S02]  /*0d00*/  @P6 LOP3.LUT R2, R2, R17, RZ, 0x3c, !PT ;  /* 0x0000001102026212 */ /* 0x000fc400078e3cff */
[----:B------:R-:W-:Y:S02]  /*0d10*/  @P0 LOP3.LUT R7, R7, R26, RZ, 0x3c, !PT ;  /* 0x0000001a07070212 */ /* 0x000fe400078e3cff */
[----:B------:R-:W-:Y:S02]  /*0d20*/  @P0 LOP3.LUT R3, R3, R28, RZ, 0x3c, !PT ;  /* 0x0000001c03030212 */ /* 0x000fe400078e3cff */
[----:B------:R-:W-:Y:S02]  /*0d30*/  @P0 LOP3.LUT R2, R2, R23, RZ, 0x3c, !PT ;  /* 0x0000001702020212 */ /* 0x000fe400078e3cff */
[----:B--2---:R-:W-:Y:S01]  /*0d40*/  @P0 LOP3.LUT R5, R5, R18, RZ, 0x3c, !PT ;  /* 0x0000001205050212 */ /* 0x004fe200078e3cff */
[----:B------:R-:W-:Y:S06]  /*0d50*/  BRA.U UP0, `(.L_x_5) ;  /* 0xfffffff500487547 */ /* 0x000fec000b83ffff */
[----:B------:R-:W-:-:S05]  /*0d60*/  VIADD R6, R6, 0x1 ;  /* 0x0000000106067836 */ /* 0x000fca0000000000 */
[----:B------:R-:W-:-:S13]  /*0d70*/  ISETP.NE.AND P0, PT, R6, 0x5, PT ;  /* 0x000000050600780c */ /* 0x000fda0003f05270 */
[----:B------:R-:W-:Y:S05]  /*0d80*/  @P0 BRA `(.L_x_6) ;  /* 0xfffffff400300947 */ /* 0x000fea000383ffff */
[----:B------:R-:W-:Y:S01]  /*0d90*/  LOP3.LUT R6, R14, 0x3, RZ, 0xc0, !PT ;  /* 0x000000030e067812 */ /* 0x000fe200078ec0ff */
[----:B------:R0:W-:Y:S03]  /*0da0*/  STL [R1+0x4], R7 ;  /* 0x0000040701007387 */ /* 0x0001e60000100800 */
[----:B------:R-:W-:Y:S01]  /*0db0*/  ISETP.NE.U32.AND P0, PT, R6, 0x1, PT ;  /* 0x000000010600780c */ /* 0x000fe20003f05070 */
[----:B------:R0:W-:Y:S03]  /*0dc0*/  STL.64 [R1+0x8], R4 ;  /* 0x0000080401007387 */ /* 0x0001e60000100a00 */
[----:B------:R-:W-:Y:S01]  /*0dd0*/  ISETP.NE.AND.EX P0, PT, RZ, RZ, PT, P0 ;  /* 0x000000ffff00720c */ /* 0x000fe20003f05300 */
[----:B------:R0:W-:-:S12]  /*0de0*/  STL.64 [R1+0x10], R2 ;  /* 0x0000100201007387 */ /* 0x0001d80000100a00 */
[----:B0-----:R-:W-:Y:S05]  /*0df0*/  @!P0 BRA `(.L_x_4) ;  /* 0x0000001800008947 */ /* 0x001fea0003800000 */
[----:B------:R-:W-:Y:S01]  /*0e00*/  UMOV UR4, URZ ;  /* 0x000000ff00047c82 */ /* 0x000fe20008000000 */
[----:B------:R-:W-:Y:S01]  /*0e10*/  UMOV UR5, URZ ;  /* 0x000000ff00057c82 */ /* 0x000fe20008000000 */
[----:B------:R-:W-:Y:S01]  /*0e20*/  CS2R R6, SRZ ;  /* 0x0000000000067805 */ /* 0x000fe2000001ff00 */
[----:B------:R-:W-:Y:S02]  /*0e30*/  IMAD.U32 R3, RZ, RZ, UR4 ;  /* 0x00000004ff037e24 */ /* 0x000fe4000f8e00ff */
[----:B------:R-:W-:Y:S02]  /*0e40*/  IMAD.U32 R2, RZ, RZ, UR5 ;  /* 0x00000005ff027e24 */ /* 0x000fe4000f8e00ff */
[----:B------:R-:W-:Y:S02]  /*0e50*/  IMAD.U32 R5, RZ, RZ, UR4 ;  /* 0x00000004ff057e24 */ /* 0x000fe4000f8e00ff */
[----:B------:R-:W-:-:S07]  /*0e60*/  IMAD.U32 R4, RZ, RZ, UR5 ;  /* 0x00000005ff047e24 */ /* 0x000fce000f8e00ff */
.L_x_8:
[----:B------:R-:W-:-:S06]  /*0e70*/  IMAD R16, R6, 0x4, R1 ;  /* 0x0000000406107824 */ /* 0x000fcc00078e0201 */
[----:B------:R-:W5:Y:S01]  /*0e80*/  LDL R16, [R16+0x4] ;  /* 0x0000040010107983 */ /* 0x000f620000100800 */
[----:B------:R-:W-:-:S05]  /*0e90*/  UMOV UR4, URZ ;  /* 0x000000ff00047c82 */ /* 0x000fca0008000000 */
.L_x_7:
        /* <DEDUP_REMOVED lines=183> */
[----:B0-----:R-:W-:Y:S05]  /*1a10*/  @P0 BRA `(.L_x_4) ;  /* 0x0000000800f80947 */ /* 0x001fea0003800000 */
[----:B------:R-:W-:Y:S01]  /*1a20*/  UMOV UR4, URZ ;  /* 0x000000ff00047c82 */ /* 0x000fe20008000000 */
[----:B------:R-:W-:Y:S01]  /*1a30*/  UMOV UR5, URZ ;  /* 0x000000ff00057c82 */ /* 0x000fe20008000000 */
[----:B------:R-:W-:Y:S01]  /*1a40*/  CS2R R6, SRZ ;  /* 0x0000000000067805 */ /* 0x000fe2000001ff00 */
[----:B------:R-:W-:Y:S02]  /*1a50*/  IMAD.U32 R3, RZ, RZ, UR4 ;  /* 0x00000004ff037e24 */ /* 0x000fe4000f8e00ff */
[----:B------:R-:W-:Y:S02]  /*1a60*/  IMAD.U32 R2, RZ, RZ, UR5 ;  /* 0x00000005ff027e24 */ /* 0x000fe4000f8e00ff */
[----:B------:R-:W-:Y:S02]  /*1a70*/  IMAD.U32 R5, RZ, RZ, UR4 ;  /* 0x00000004ff057e24 */ /* 0x000fe4000f8e00ff */
[----:B------:R-:W-:-:S07]  /*1a80*/  IMAD.U32 R4, RZ, RZ, UR5 ;  /* 0x00000005ff047e24 */ /* 0x000fce000f8e00ff */
.L_x_10:
[----:B------:R-:W-:-:S06]  /*1a90*/  IMAD R16, R6, 0x4, R1 ;  /* 0x0000000406107824 */ /* 0x000fcc00078e0201 */
[----:B------:R-:W5:Y:S01]  /*1aa0*/  LDL R16, [R16+0x4] ;  /* 0x0000040010107983 */ /* 0x000f620000100800 */
[----:B------:R-:W-:-:S05]  /*1ab0*/  UMOV UR4, URZ ;  /* 0x000000ff00047c82 */ /* 0x000fca0008000000 */
.L_x_9:
        /* <DEDUP_REMOVED lines=177> */
[----:B------:R0:W-:Y:S04]  /*25d0*/  STL [R1+0x4], R7 ;  /* 0x0000040701007387 */ /* 0x0001e80000100800 */
[----:B------:R0:W-:Y:S04]  /*25e0*/  STL.64 [R1+0x8], R4 ;  /* 0x0000080401007387 */ /* 0x0001e80000100a00 */
[----:B------:R0:W-:Y:S02]  /*25f0*/  STL.64 [R1+0x10], R2 ;  /* 0x0000100201007387 */ /* 0x0001e40000100a00 */
.L_x_4:
[----:B------:R-:W-:Y:S05]  /*2600*/  BSYNC.RECONVERGENT B1 ;  /* 0x0000000000017941 */ /* 0x000fea0003800200 */
.L_x_3:
[C---:B------:R-:W-:Y:S01]  /*2610*/  ISETP.GT.U32.AND P0, PT, R14.reuse, 0x3, PT ;  /* 0x000000030e00780c */ /* 0x040fe20003f04070 */
[----:B------:R-:W-:Y:S01]  /*2620*/  VIADD R13, R13, 0x1 ;  /* 0x000000010d0d7836 */ /* 0x000fe20000000000 */
[--C-:B------:R-:W-:Y:S02]  /*2630*/  SHF.R.U64 R14, R14, 0x2, R15.reuse ;  /* 0x000000020e0e7819 */ /* 0x100fe4000000120f */
[----:B------:R-:W-:Y:S02]  /*2640*/  ISETP.GT.U32.AND.EX P0, PT, R15, RZ, PT, P0 ;  /* 0x000000ff0f00720c */ /* 0x000fe40003f04100 */
[----:B------:R-:W-:-:S11]  /*2650*/  SHF.R.U32.HI R15, RZ, 0x2, R15 ;  /* 0x00000002ff0f7819 */ /* 0x000fd6000001160f */
[----:B------:R-:W-:Y:S05]  /*2660*/  @P0 BRA `(.L_x_11) ;  /* 0xffffffd800d00947 */ /* 0x000fea000383ffff */
.L_x_2:
[----:B------:R-:W-:Y:S05]  /*2670*/  BSYNC.RECONVERGENT B0 ;  /* 0x0000000000007941 */ /* 0x000fea0003800200 */
.L_x_1:
[----:B------:R-:W2:Y:S01]  /*2680*/  LDCU UR10, c[0x0][0x388] ;  /* 0x00007100ff0a77ac */ /* 0x000ea20008000800 */
[----:B------:R-:W3:Y:S01]  /*2690*/  S2R R13, SR_LANEID ;  /* 0x00000000000d7919 */ /* 0x000ee20000000000 */
[----:B------:R-:W-:Y:S01]  /*26a0*/  BSSY.RECONVERGENT B0, `(.L_x_12) ;  /* 0x0000032000007945 */ /* 0x000fe20003800200 */
[----:B-1----:R-:W-:Y:S01]  /*26b0*/  IMAD.MOV.U32 R6, RZ, RZ, RZ ;  /* 0x000000ffff067224 */ /* 0x002fe200078e00ff */
[----:B--2---:R-:W-:-:S13]  /*26c0*/  ISETP.GE.AND P0, PT, R0, UR10, PT ;  /* 0x0000000a00007c0c */ /* 0x004fda000bf06270 */
[----:B------:R-:W-:Y:S05]  /*26d0*/  @P0 BRA `(.L_x_13) ;  /* 0x0000000000b80947 */ /* 0x000fea0003800000 */
[----:B------:R-:W1:Y:S01]  /*26e0*/  LDCU.64 UR4, c[0x0][0x390] ;  /* 0x00007200ff0477ac */ /* 0x000e620008000a00 */
[----:B------:R-:W-:Y:S02]  /*26f0*/  IMAD.MOV.U32 R10, RZ, RZ, R7 ;  /* 0x000000ffff0a7224 */ /* 0x000fe400078e0007 */
[----:B------:R-:W-:Y:S01]  /*2700*/  IMAD.MOV.U32 R15, RZ, RZ, R4 ;  /* 0x000000ffff0f7224 */ /* 0x000fe200078e0004 */
[----:B------:R-:W2:Y:S01]  /*2710*/  LDCU UR7, c[0x0][0x370] ;  /* 0x00006e00ff0777ac */ /* 0x000ea20008000800 */
[----:B------:R-:W-:Y:S01]  /*2720*/  IMAD.MOV.U32 R6, RZ, RZ, RZ ;  /* 0x000000ffff067224 */ /* 0x000fe200078e00ff */
[----:B-1----:R-:W-:Y:S02]  /*2730*/  ULOP3.LUT UR6, UR4, 0xaad26b49, URZ, 0x3c, !UPT ;  /* 0xaad26b4904067892 */ /* 0x002fe4000f8e3cff */
[----:B------:R-:W-:Y:S02]  /*2740*/  ULOP3.LUT UR4, UR5, 0xf7dcefdd, URZ, 0x3c, !UPT ;  /* 0xf7dcefdd05047892 */ /* 0x000fe4000f8e3cff */
[----:B------:R-:W-:Y:S01]  /*2750*/  UIMAD UR6, UR6, 0x4182bed5, URZ ;  /* 0x4182bed5060678a4 */ /* 0x000fe2000f8e02ff */
[----:B--2---:R-:W-:-:S03]  /*2760*/  IMAD R9, R12, UR7, RZ ;  /* 0x000000070c097c24 */ /* 0x004fc6000f8e02ff */
[----:B------:R-:W-:-:S04]  /*2770*/  UIMAD UR4, UR4, -0x658354e5, UR6 ;  /* 0x9a7cab1b040478a4 */ /* 0x000fc8000f8e0206 */
[----:B------:R-:W-:-:S06]  /*2780*/  UIADD3 UR4, UPT, UPT, UR4, 0x700053, URZ ;  /* 0x0070005304047890 */ /* 0x000fcc000fffe0ff */
[----:B0-----:R-:W-:-:S07]  /*2790*/  IMAD.U32 R7, RZ, RZ, UR4 ;  /* 0x00000004ff077e24 */ /* 0x001fce000f8e00ff */
.L_x_14:
[----:B------:R-:W-:Y:S01]  /*27a0*/  SHF.R.U32.HI R4, RZ, 0x2, R10 ;  /* 0x00000002ff047819 */ /* 0x000fe2000001160a */
[----:B------:R-:W-:Y:S02]  /*27b0*/  IMAD.SHL.U32 R11, R3, 0x10, RZ ;  /* 0x00000010030b7824 */ /* 0x000fe400078e00ff */
[----:B------:R-:W-:Y:S01]  /*27c0*/  IMAD.MOV.U32 R12, RZ, RZ, R2 ;  /* 0x000000ffff0c7224 */ /* 0x000fe200078e0002 */
[----:B------:R-:W-:Y:S01]  /*27d0*/  LOP3.LUT R4, R4, R10, RZ, 0x3c, !PT ;  /* 0x0000000a04047212 */ /* 0x000fe200078e3cff */
[----:B------:R-:W-:Y:S01]  /*27e0*/  IMAD.IADD R0, R9, 0x1, R0 ;  /* 0x0000000109007824 */ /* 0x000fe200078e0200 */
[----:B------:R-:W-:-:S03]  /*27f0*/  SHF.R.U32.HI R10, RZ, 0x2, R15 ;  /* 0x00000002ff0a7819 */ /* 0x000fc6000001160f */
[----:B------:R-:W-:Y:S01]  /*2800*/  IMAD.SHL.U32 R8, R4, 0x2, RZ ;  /* 0x0000000204087824 */ /* 0x000fe200078e00ff */
[----:B------:R-:W-:Y:S01]  /*2810*/  LOP3.LUT R10, R10, R15, RZ, 0x3c, !PT ;  /* 0x0000000f0a0a7212 */ /* 0x000fe200078e3cff */
[----:B------:R-:W-:Y:S01]  /*2820*/  IMAD.MOV.U32 R15, RZ, RZ, R12 ;  /* 0x000000ffff0f7224 */ /* 0x000fe200078e000c */
[----:B------:R-:W-:Y:S02]  /*2830*/  ISETP.GE.AND P1, PT, R0, UR10, PT ;  /* 0x0000000a00007c0c */ /* 0x000fe4000bf26270 */
[----:B------:R-:W-:Y:S01]  /*2840*/  LOP3.LUT R8, R4, R8, R11, 0x96, !PT ;  /* 0x0000000804087212 */ /* 0x000fe200078e960b */
[----:B------:R-:W-:-:S03]  /*2850*/  IMAD.SHL.U32 R4, R10, 0x2, RZ ;  /* 0x000000020a047824 */ /* 0x000fc600078e00ff */
[----:B------:R-:W-:-:S05]  /*2860*/  LOP3.LUT R2, R8, R3, RZ, 0x3c, !PT ;  /* 0x0000000308027212 */ /* 0x000fca00078e3cff */
[----:B------:R-:W-:-:S05]  /*2870*/  IMAD.SHL.U32 R11, R2, 0x10, RZ ;  /* 0x00000010020b7824 */ /* 0x000fca00078e00ff */
[----:B------:R-:W-:Y:S02]  /*2880*/  LOP3.LUT R11, R10, R4, R11, 0x96, !PT ;  /* 0x000000040a0b7212 */ /* 0x000fe400078e960b */
[----:B------:R-:W-:Y:S02]  /*2890*/  IADD3 R4, PT, PT, R7, -0x587c5, R2 ;  /* 0xfffa783b07047810 */ /* 0x000fe40007ffe002 */
[----:B------:R-:W-:Y:S01]  /*28a0*/  LOP3.LUT R8, R11, R2, RZ, 0x3c, !PT ;  /* 0x000000020b087212 */ /* 0x000fe200078e3cff */
[----:B------:R-:W-:Y:S01]  /*28b0*/  IMAD.MOV.U32 R11, RZ, RZ, 0x2f800000 ;  /* 0x2f800000ff0b7424 */ /* 0x000fe200078e00ff */
[----:B------:R-:W-:-:S03]  /*28c0*/  I2FP.F32.U32 R4, R4 ;  /* 0x0000000400047245 */ /* 0x000fc60000201000 */
[----:B------:R-:W-:Y:S02]  /*28d0*/  IMAD.IADD R10, R8, 0x1, R7 ;  /* 0x00000001080a7824 */ /* 0x000fe400078e0207 */
[----:B------:R-:W-:Y:S01]  /*28e0*/  FFMA R4, R4, R11, 1.1641532182693481445e-10 ;  /* 0x2f00000004047423 */ /* 0x000fe2000000000b */
[----:B------:R-:W-:Y:S02]  /*28f0*/  VIADD R7, R7, 0xb0f8a ;  /* 0x000b0f8a07077836 */ /* 0x000fe40000000000 */
[----:B------:R-:W-:-:S05]  /*2900*/  I2FP.F32.U32 R10, R10 ;  /* 0x0000000a000a7245 */ /* 0x000fca0000201000 */
[----:B------:R-:W-:-:S04]  /*2910*/  FFMA R10, R10, R11, 1.1641532182693481445e-10 ;  /* 0x2f0000000a0a7423 */ /* 0x000fc8000000000b */
[----:B------:R-:W-:Y:S01]  /*2920*/  FMUL R11, R10, R10 ;  /* 0x0000000a0a0b7220 */ /* 0x000fe20000400000 */
[----:B------:R-:W-:Y:S02]  /*2930*/  IMAD.MOV.U32 R10, RZ, RZ, R5 ;  /* 0x000000ffff0a7224 */ /* 0x000fe400078e0005 */
[----:B------:R-:W-:Y:S02]  /*2940*/  IMAD.MOV.U32 R5, RZ, RZ, R3 ;  /* 0x000000ffff057224 */ /* 0x000fe400078e0003 */
[----:B------:R-:W-:Y:S01]  /*2950*/  FFMA R11, R4, R4, R11 ;  /* 0x00000004040b7223 */ /* 0x000fe2000000000b */
[----:B------:R-:W-:Y:S02]  /*2960*/  VIADD R4, R6, 0x1 ;  /* 0x0000000106047836 */ /* 0x000fe40000000000 */
[----:B------:R-:W-:Y:S02]  /*2970*/  IMAD.MOV.U32 R3, RZ, RZ, R8 ;  /* 0x000000ffff037224 */ /* 0x000fe400078e0008 */
[----:B------:R-:W-:-:S13]  /*2980*/  FSETP.GTU.AND P0, PT, R11, 1, PT ;  /* 0x3f8000000b00780b */ /* 0x000fda0003f0c000 */
[----:B------:R-:W-:-:S04]  /*2990*/  @P0 IMAD.MOV R4, RZ, RZ, R6 ;  /* 0x000000ffff040224 */ /* 0x000fc800078e0206 */
[----:B------:R-:W-:Y:S01]  /*29a0*/  IMAD.MOV.U32 R6, RZ, RZ, R4 ;  /* 0x000000ffff067224 */ /* 0x000fe200078e0004 */
[----:B------:R-:W-:Y:S06]  /*29b0*/  @!P1 BRA `(.L_x_14) ;  /* 0xfffffffc00789947 */ /* 0x000fec000383ffff */
.L_x_13:
[----:B------:R-:W-:Y:S05]  /*29c0*/  BSYNC.RECONVERGENT B0 ;  /* 0x0000000000007941 */ /* 0x000fea0003800200 */
.L_x_12:
[----:B------:R-:W1:Y:S08]  /*29d0*/  REDUX.SUM UR5, R6 ;  /* 0x00000000060573c4 */ /* 0x000e70000000c000 */
[----:B0-----:R-:W0:Y:S01]  /*29e0*/  LDC.64 R2, c[0x0][0x380] ;  /* 0x0000e000ff027b82 */ /* 0x001e220000000a00 */
[----:B------:R-:W-:Y:S02]  /*29f0*/  VOTEU.ANY UR4, UPT, PT ;  /* 0x0000000000047886 */ /* 0x000fe400038e0100 */
[----:B------:R-:W-:-:S06]  /*2a00*/  UFLO.U32 UR4, UR4 ;  /* 0x00000004000472bd */ /* 0x000fcc00080e0000 */
[----:B---3--:R-:W-:Y:S01]  /*2a10*/  ISETP.EQ.U32.AND P0, PT, R13, UR4, PT ;  /* 0x000000040d007c0c */ /* 0x008fe2000bf02070 */
[----:B-1----:R-:W-:-:S12]  /*2a20*/  IMAD.U32 R5, RZ, RZ, UR5 ;  /* 0x00000005ff057e24 */ /* 0x002fd8000f8e00ff */
[----:B0-----:R-:W-:Y:S01]  /*2a30*/  @P0 REDG.E.ADD.STRONG.GPU desc[UR8][R2.64], R5 ;  /* 0x000000050200098e */ /* 0x001fe2000c12e108 */
[----:B------:R-:W-:Y:S05]  /*2a40*/  EXIT ;  /* 0x000000000000794d */ /* 0x000fea0003800000 */
.L_x_15:
        /* <DEDUP_REMOVED lines=11> */
.L_x_19:


//--------------------- .text._Z6addOnePfi        --------------------------
	.section	.text._Z6addOnePfi,"ax",@progbits
	.align	128
        .global         _Z6addOnePfi
        .type           _Z6addOnePfi,@function
        .size           _Z6addOnePfi,(.L_x_20 - _Z6addOnePfi)
        .other          _Z6addOnePfi,@"STO_CUDA_ENTRY STV_DEFAULT"
_Z6addOnePfi:
.text._Z6addOnePfi:
[----:B------:R-:W-:Y:S01]  /*0000*/  LDC R1, c[0x0][0x37c] ;  /* 0x0000df00ff017b82 */ /* 0x000fe20000000800 */
[----:B------:R-:W0:Y:S07]  /*0010*/  S2R R0, SR_TID.X ;  /* 0x0000000000007919 */ /* 0x000e2e0000002100 */
[----:B------:R-:W0:Y:S01]  /*0020*/  S2UR UR4, SR_CTAID.X ;  /* 0x00000000000479c3 */ /* 0x000e220000002500 */
[----:B------:R-:W1:Y:S07]  /*0030*/  LDCU UR5, c[0x0][0x388] ;  /* 0x00007100ff0577ac */ /* 0x000e6e0008000800 */
[----:B------:R-:W0:Y:S02]  /*0040*/  LDC R5, c[0x0][0x360] ;  /* 0x0000d800ff057b82 */ /* 0x000e240000000800 */
[----:B0-----:R-:W-:-:S05]  /*0050*/  IMAD R5, R5, UR4, R0 ;  /* 0x0000000405057c24 */ /* 0x001fca000f8e0200 */
[----:B-1----:R-:W-:-:S13]  /*0060*/  ISETP.GE.AND P0, PT, R5, UR5, PT ;  /* 0x0000000505007c0c */ /* 0x002fda000bf06270 */
[----:B------:R-:W-:Y:S05]  /*0070*/  @P0 EXIT ;  /* 0x000000000000094d */ /* 0x000fea0003800000 */
[----:B------:R-:W0:Y:S01]  /*0080*/  LDC.64 R2, c[0x0][0x380] ;  /* 0x0000e000ff027b82 */ /* 0x000e220000000a00 */
[----:B------:R-:W1:Y:S01]  /*0090*/  LDCU.64 UR4, c[0x0][0x358] ;  /* 0x00006b00ff0477ac */ /* 0x000e620008000a00 */
[----:B0-----:R-:W-:-:S05]  /*00a0*/  IMAD.WIDE R2, R5, 0x4, R2 ;  /* 0x0000000405027825 */ /* 0x001fca00078e0202 */
[----:B-1----:R-:W2:Y:S02]  /*00b0*/  LDG.E R0, desc[UR4][R2.64] ;  /* 0x0000000402007981 */ /* 0x002ea4000c1e1900 */
[----:B--2---:R-:W-:-:S05]  /*00c0*/  FADD R5, R0, 1 ;  /* 0x3f80000000057421 */ /* 0x004fca0000000000 */
[----:B------:R-:W-:Y:S01]  /*00d0*/  STG.E desc[UR4][R2.64], R5 ;  /* 0x0000000502007986 */ /* 0x000fe2000c101904 */
[----:B------:R-:W-:Y:S05]  /*00e0*/  EXIT ;  /* 0x000000000000794d */ /* 0x000fea0003800000 */
.L_x_16:
        /* <DEDUP_REMOVED lines=9> */
.L_x_20:


//--------------------- .text._Z10scaleArrayPfi   --------------------------
	.section	.text._Z10scaleArrayPfi,"ax",@progbits
	.align	128
        .global         _Z10scaleArrayPfi
        .type           _Z10scaleArrayPfi,@function
        .size           _Z10scaleArrayPfi,(.L_x_21 - _Z10scaleArrayPfi)
        .other          _Z10scaleArrayPfi,@"STO_CUDA_ENTRY STV_DEFAULT"
_Z10scaleArrayPfi:
.text._Z10scaleArrayPfi:
        /* <DEDUP_REMOVED lines=12> */
[----:B--2---:R-:W-:-:S05]  /*00c0*/  FADD R5, R0, R0 ;  /* 0x0000000000057221 */ /* 0x004fca0000000000 */
[----:B------:R-:W-:Y:S01]  /*00d0*/  STG.E desc[UR4][R2.64], R5 ;  /* 0x0000000502007986 */ /* 0x000fe2000c101904 */
[----:B------:R-:W-:Y:S05]  /*00e0*/  EXIT ;  /* 0x000000000000794d */ /* 0x000fea0003800000 */
.L_x_17:
        /* <DEDUP_REMOVED lines=9> */
.L_x_21:


//--------------------- .nv.global.init           --------------------------
	.section	.nv.global.init,"aw",@progbits
	.align	4
.nv.global.init:
	.type		mrg32k3aM1SubSeq,@object
	.size		mrg32k3aM1SubSeq,(mrg32k3aM2SubSeq - mrg32k3aM1SubSeq)
mrg32k3aM1SubSeq:
        /*0000*/ 	.byte	0x0b, 0xcc, 0xee, 0x04, 0x73, 0x29, 0x8b, 0x6f, 0xf6, 0x53, 0x03, 0xf6, 0x23, 0xf6, 0xea, 0xda
        /* <DEDUP_REMOVED lines=125> */
	.type		mrg32k3aM2SubSeq,@object
	.size		mrg32k3aM2SubSeq,(mrg32k3aM1 - mrg32k3aM2SubSeq)
mrg32k3aM2SubSeq:
        /* <DEDUP_REMOVED lines=126> */
	.type		mrg32k3aM1,@object
	.size		mrg32k3aM1,(mrg32k3aM1Seq - mrg32k3aM1)
mrg32k3aM1:
        /* <DEDUP_REMOVED lines=144> */
	.type		mrg32k3aM1Seq,@object
	.size		mrg32k3aM1Seq,(mrg32k3aM2 - mrg32k3aM1Seq)
mrg32k3aM1Seq:
        /* <DEDUP_REMOVED lines=144> */
	.type		mrg32k3aM2,@object
	.size		mrg32k3aM2,(mrg32k3aM2Seq - mrg32k3aM2)
mrg32k3aM2:
        /* <DEDUP_REMOVED lines=144> */
	.type		mrg32k3aM2Seq,@object
	.size		mrg32k3aM2Seq,(precalc_xorwow_matrix - mrg32k3aM2Seq)
mrg32k3aM2Seq:
        /* <DEDUP_REMOVED lines=144> */
	.type		precalc_xorwow_matrix,@object
	.size		precalc_xorwow_matrix,(precalc_xorwow_offset_matrix - precalc_xorwow_matrix)
precalc_xorwow_matrix:
        /* <DEDUP_REMOVED lines=6400> */
	.type		precalc_xorwow_offset_matrix,@object
	.size		precalc_xorwow_offset_matrix,(.L_1 - precalc_xorwow_offset_matrix)
precalc_xorwow_offset_matrix:
        /* <DEDUP_REMOVED lines=6400> */
.L_1:


//--------------------- .nv.shared.reserved.0     --------------------------
	.section	.nv.shared.reserved.0,"aw",@nobits
	.weak		__nv_reservedSMEM_offset_0_alias
	.size		__nv_reservedSMEM_offset_0_alias, 0, 64
	.other		__nv_reservedSMEM_offset_0_alias,@"STO_CUDA_RESERVED_SHARED STV_DEFAULT"
__nv_reservedSMEM_offset_0_alias:
	.zero		0
	.zero		64


//--------------------- .nv.constant0._Z17outOfBoundsKernelPfi --------------------------
	.section	.nv.constant0._Z17outOfBoundsKernelPfi,"a",@progbits
	.sectionflags	@""
	.align	4
.nv.constant0._Z17outOfBoundsKernelPfi:
	.zero		908


//--------------------- .nv.constant0._Z16monteCarloKernelPiim --------------------------
	.section	.nv.constant0._Z16monteCarloKernelPiim,"a",@progbits
	.sectionflags	@""
	.align	4
.nv.constant0._Z16monteCarloKernelPiim:
	.zero		920


//--------------------- .nv.constant0._Z6addOnePfi --------------------------
	.section	.nv.constant0._Z6addOnePfi,"a",@progbits
	.sectionflags	@""
	.align	4
.nv.constant0._Z6addOnePfi:
	.zero		908


//--------------------- .nv.constant0._Z10scaleArrayPfi --------------------------
	.section	.nv.constant0._Z10scaleArrayPfi,"a",@progbits
	.sectionflags	@""
	.align	4
.nv.constant0._Z10scaleArrayPfi:
	.zero		908


//--------------------- SYMBOLS --------------------------

	.type		.nv.reservedSmem.offset0,@object
	.size		.nv.reservedSmem.offset0,0x4
